	.target	sm_103a

	.elftype	@"ET_EXEC"


//--------------------- .note.nv.tkinfo           --------------------------
	.section	.note.nv.tkinfo,"",@"SHT_NOTE"
	.sectionflags	@"SHF_NOTE_NV_TKINFO"
	.tkinfo
        /*0018*/ 	.word	0x00000002
        /*0030*/ 	.string	""
        /*0030*/ 	.string	"ptxas"
        /*0030*/ 	.string	"Cuda compilation tools, release 13.0, V13.0.88"
        /*0030*/ 	.string	"Build cuda_13.0.r13.0/compiler.36424714_0"
        /*0030*/ 	.string	"-arch sm_103a -m 64 "



//--------------------- .note.nv.cuinfo           --------------------------
	.section	.note.nv.cuinfo,"",@"SHT_NOTE"
	.sectionflags	@"SHF_NOTE_NV_CUINFO"
        /*0018*/ 	.short	0x0002
        /*001a*/ 	.short	0x0067
        /*001c*/ 	.short	0x0082
	.zero		2


//--------------------- .nv.info                  --------------------------
	.section	.nv.info,"",@"SHT_CUDA_INFO"
	.align	4


	//----- nvinfo : EIATTR_REGCOUNT
	.align		4
        /*0000*/ 	.byte	0x04, 0x2f
        /*0002*/ 	.short	(.L_12 - .L_11)
	.align		4
.L_11:
        /*0004*/ 	.word	index@(_ZN7cutlass13device_kernelIN5flash11enable_sm90INS1_16FlashAttnFwdSm90INS1_25CollectiveMainloopFwdSm90ILi2EN4cute5tupleIJNS5_1CILi1EEES8_S8_EEENS6_IJNS7_ILi128EEENS7_ILi160EEENS7_ILi192EEEEEELi128ENS_12float_e4m3_tEfNS_4arch4Sm90ELb1ELb0ELb1ELb1ELb1ELb1ELb0ELb1ELb1ELb1ELb0ELb0EEENS1_21CollectiveEpilogueFwdINS6_IJSA_SA_SB_EEES9_NS_10bfloat16_tESG_Li256ELb1ELb1ELb0ELb1EEENS1_36VarlenDynamicPersistentTileSchedulerILi128ELi160ELi256ELi128ELb0ELb1ELb1ELb1ELb1ELb1EEEEEEEEEvNT_6ParamsE)
        /*0008*/ 	.word	0x00000004


	//----- nvinfo : EIATTR_FRAME_SIZE
	.align		4
.L_12:
        /*000c*/ 	.byte	0x04, 0x11
        /*000e*/ 	.short	(.L_14 - .L_13)
	.align		4
.L_13:
        /*0010*/ 	.word	index@(_ZN7cutlass13device_kernelIN5flash11enable_sm90INS1_16FlashAttnFwdSm90INS1_25CollectiveMainloopFwdSm90ILi2EN4cute5tupleIJNS5_1CILi1EEES8_S8_EEENS6_IJNS7_ILi128EEENS7_ILi160EEENS7_ILi192EEEEEELi128ENS_12float_e4m3_tEfNS_4arch4Sm90ELb1ELb0ELb1ELb1ELb1ELb1ELb0ELb1ELb1ELb1ELb0ELb0EEENS1_21CollectiveEpilogueFwdINS6_IJSA_SA_SB_EEES9_NS_10bfloat16_tESG_Li256ELb1ELb1ELb0ELb1EEENS1_36VarlenDynamicPersistentTileSchedulerILi128ELi160ELi256ELi128ELb0ELb1ELb1ELb1ELb1ELb1EEEEEEEEEvNT_6ParamsE)
        /*0014*/ 	.word	0x00000000


	//----- nvinfo : EIATTR_REGCOUNT
	.align		4
.L_14:
        /*0018*/ 	.byte	0x04, 0x2f
        /*001a*/ 	.short	(.L_16 - .L_15)
	.align		4
.L_15:
        /*001c*/ 	.word	index@(_ZN7cutlass13device_kernelIN5flash11enable_sm90INS1_16FlashAttnFwdSm90INS1_25CollectiveMainloopFwdSm90ILi2EN4cute5tupleIJNS5_1CILi1EEES8_S8_EEENS6_IJNS7_ILi128EEENS7_ILi160EEENS7_ILi192EEEEEELi128ENS_12float_e4m3_tEfNS_4arch4Sm90ELb1ELb0ELb1ELb1ELb1ELb0ELb0ELb1ELb1ELb1ELb0ELb0EEENS1_21CollectiveEpilogueFwdINS6_IJSA_SA_SB_EEES9_NS_10bfloat16_tESG_Li256ELb1ELb1ELb0ELb1EEENS1_36VarlenDynamicPersistentTileSchedulerILi128ELi160ELi256ELi128ELb0ELb1ELb1ELb1ELb1ELb1EEEEEEEEEvNT_6ParamsE)
        /*0020*/ 	.word	0x00000004


	//----- nvinfo : EIATTR_FRAME_SIZE
	.align		4
.L_16:
        /*0024*/ 	.byte	0x04, 0x11
        /*0026*/ 	.short	(.L_18 - .L_17)
	.align		4
.L_17:
        /*0028*/ 	.word	index@(_ZN7cutlass13device_kernelIN5flash11enable_sm90INS1_16FlashAttnFwdSm90INS1_25CollectiveMainloopFwdSm90ILi2EN4cute5tupleIJNS5_1CILi1EEES8_S8_EEENS6_IJNS7_ILi128EEENS7_ILi160EEENS7_ILi192EEEEEELi128ENS_12float_e4m3_tEfNS_4arch4Sm90ELb1ELb0ELb1ELb1ELb1ELb0ELb0ELb1ELb1ELb1ELb0ELb0EEENS1_21CollectiveEpilogueFwdINS6_IJSA_SA_SB_EEES9_NS_10bfloat16_tESG_Li256ELb1ELb1ELb0ELb1EEENS1_36VarlenDynamicPersistentTileSchedulerILi128ELi160ELi256ELi128ELb0ELb1ELb1ELb1ELb1ELb1EEEEEEEEEvNT_6ParamsE)
        /*002c*/ 	.word	0x00000000


	//----- nvinfo : EIATTR_REGCOUNT
	.align		4
.L_18:
        /*0030*/ 	.byte	0x04, 0x2f
        /*0032*/ 	.short	(.L_20 - .L_19)
	.align		4
.L_19:
        /*0034*/ 	.word	index@(_ZN7cutlass13device_kernelIN5flash11enable_sm90INS1_16FlashAttnFwdSm90INS1_25CollectiveMainloopFwdSm90ILi2EN4cute5tupleIJNS5_1CILi1EEES8_S8_EEENS6_IJNS7_ILi128EEENS7_ILi160EEENS7_ILi192EEEEEELi128ENS_12float_e4m3_tEfNS_4arch4Sm90ELb1ELb0ELb1ELb0ELb1ELb0ELb0ELb1ELb1ELb1ELb0ELb0EEENS1_21CollectiveEpilogueFwdINS6_IJSA_SA_SB_EEES9_NS_10bfloat16_tESG_Li256ELb0ELb1ELb0ELb1EEENS1_30DynamicPersistentTileSchedulerILi256ELi128ELb0ELb1ELb1EEEEEEEEEvNT_6ParamsE)
        /*0038*/ 	.word	0x00000004


	//----- nvinfo : EIATTR_FRAME_SIZE
	.align		4
.L_20:
        /*003c*/ 	.byte	0x04, 0x11
        /*003e*/ 	.short	(.L_22 - .L_21)
	.align		4
.L_21:
        /*0040*/ 	.word	index@(_ZN7cutlass13device_kernelIN5flash11enable_sm90INS1_16FlashAttnFwdSm90INS1_25CollectiveMainloopFwdSm90ILi2EN4cute5tupleIJNS5_1CILi1EEES8_S8_EEENS6_IJNS7_ILi128EEENS7_ILi160EEENS7_ILi192EEEEEELi128ENS_12float_e4m3_tEfNS_4arch4Sm90ELb1ELb0ELb1ELb0ELb1ELb0ELb0ELb1ELb1ELb1ELb0ELb0EEENS1_21CollectiveEpilogueFwdINS6_IJSA_SA_SB_EEES9_NS_10bfloat16_tESG_Li256ELb0ELb1ELb0ELb1EEENS1_30DynamicPersistentTileSchedulerILi256ELi128ELb0ELb1ELb1EEEEEEEEEvNT_6ParamsE)
        /*0044*/ 	.word	0x00000000


	//----- nvinfo : EIATTR_REGCOUNT
	.align		4
.L_22:
        /*0048*/ 	.byte	0x04, 0x2f
        /*004a*/ 	.short	(.L_24 - .L_23)
	.align		4
.L_23:
        /*004c*/ 	.word	index@(_ZN7cutlass13device_kernelIN5flash11enable_sm90INS1_16FlashAttnFwdSm90INS1_25CollectiveMainloopFwdSm90ILi2EN4cute5tupleIJNS5_1CILi1EEES8_S8_EEENS6_IJNS7_ILi128EEESA_NS7_ILi192EEEEEELi128ENS_12float_e4m3_tEfNS_4arch4Sm90ELb0ELb1ELb1ELb1ELb1ELb1ELb0ELb1ELb1ELb1ELb0ELb0EEENS1_21CollectiveEpilogueFwdINS6_IJSA_SA_SA_EEES9_NS_10bfloat16_tESF_Li256ELb1ELb1ELb0ELb1EEENS1_36VarlenDynamicPersistentTileSchedulerILi128ELi128ELi256ELi128ELb0ELb1ELb1ELb1ELb0ELb1EEEEEEEEEvNT_6ParamsE)
        /*0050*/ 	.word	0x00000004


	//----- nvinfo : EIATTR_FRAME_SIZE
	.align		4
.L_24:
        /*0054*/ 	.byte	0x04, 0x11
        /*0056*/ 	.short	(.L_26 - .L_25)
	.align		4
.L_25:
        /*0058*/ 	.word	index@(_ZN7cutlass13device_kernelIN5flash11enable_sm90INS1_16FlashAttnFwdSm90INS1_25CollectiveMainloopFwdSm90ILi2EN4cute5tupleIJNS5_1CILi1EEES8_S8_EEENS6_IJNS7_ILi128EEESA_NS7_ILi192EEEEEELi128ENS_12float_e4m3_tEfNS_4arch4Sm90ELb0ELb1ELb1ELb1ELb1ELb1ELb0ELb1ELb1ELb1ELb0ELb0EEENS1_21CollectiveEpilogueFwdINS6_IJSA_SA_SA_EEES9_NS_10bfloat16_tESF_Li256ELb1ELb1ELb0ELb1EEENS1_36VarlenDynamicPersistentTileSchedulerILi128ELi128ELi256ELi128ELb0ELb1ELb1ELb1ELb0ELb1EEEEEEEEEvNT_6ParamsE)
        /*005c*/ 	.word	0x00000000


	//----- nvinfo : EIATTR_REGCOUNT
	.align		4
.L_26:
        /*0060*/ 	.byte	0x04, 0x2f
        /*0062*/ 	.short	(.L_28 - .L_27)
	.align		4
.L_27:
        /*0064*/ 	.word	index@(_ZN7cutlass13device_kernelIN5flash11enable_sm90INS1_16FlashAttnFwdSm90INS1_25CollectiveMainloopFwdSm90ILi2EN4cute5tupleIJNS5_1CILi1EEES8_S8_EEENS6_IJNS7_ILi128EEESA_NS7_ILi192EEEEEELi128ENS_12float_e4m3_tEfNS_4arch4Sm90ELb0ELb1ELb1ELb1ELb1ELb0ELb0ELb1ELb1ELb1ELb0ELb0EEENS1_21CollectiveEpilogueFwdINS6_IJSA_SA_SA_EEES9_NS_10bfloat16_tESF_Li256ELb1ELb1ELb0ELb1EEENS1_36VarlenDynamicPersistentTileSchedulerILi128ELi128ELi256ELi128ELb0ELb1ELb1ELb1ELb0ELb1EEEEEEEEEvNT_6ParamsE)
        /*0068*/ 	.word	0x00000004


	//----- nvinfo : EIATTR_FRAME_SIZE
	.align		4
.L_28:
        /*006c*/ 	.byte	0x04, 0x11
        /*006e*/ 	.short	(.L_30 - .L_29)
	.align		4
.L_29:
        /*0070*/ 	.word	index@(_ZN7cutlass13device_kernelIN5flash11enable_sm90INS1_16FlashAttnFwdSm90INS1_25CollectiveMainloopFwdSm90ILi2EN4cute5tupleIJNS5_1CILi1EEES8_S8_EEENS6_IJNS7_ILi128EEESA_NS7_ILi192EEEEEELi128ENS_12float_e4m3_tEfNS_4arch4Sm90ELb0ELb1ELb1ELb1ELb1ELb0ELb0ELb1ELb1ELb1ELb0ELb0EEENS1_21CollectiveEpilogueFwdINS6_IJSA_SA_SA_EEES9_NS_10bfloat16_tESF_Li256ELb1ELb1ELb0ELb1EEENS1_36VarlenDynamicPersistentTileSchedulerILi128ELi128ELi256ELi128ELb0ELb1ELb1ELb1ELb0ELb1EEEEEEEEEvNT_6ParamsE)
        /*0074*/ 	.word	0x00000000


	//----- nvinfo : EIATTR_REGCOUNT
	.align		4
.L_30:
        /*0078*/ 	.byte	0x04, 0x2f
        /*007a*/ 	.short	(.L_32 - .L_31)
	.align		4
.L_31:
        /*007c*/ 	.word	index@(_ZN7cutlass13device_kernelIN5flash11enable_sm90INS1_16FlashAttnFwdSm90INS1_25CollectiveMainloopFwdSm90ILi2EN4cute5tupleIJNS5_1CILi1EEES8_S8_EEENS6_IJNS7_ILi128EEESA_NS7_ILi192EEEEEELi128ENS_12float_e4m3_tEfNS_4arch4Sm90ELb0ELb1ELb1ELb0ELb1ELb0ELb0ELb1ELb1ELb1ELb0ELb0EEENS1_21CollectiveEpilogueFwdINS6_IJSA_SA_SA_EEES9_NS_10bfloat16_tESF_Li256ELb0ELb1ELb0ELb1EEENS1_30DynamicPersistentTileSchedulerILi256ELi128ELb0ELb1ELb1EEEEEEEEEvNT_6ParamsE)
        /*0080*/ 	.word	0x00000004


	//----- nvinfo : EIATTR_FRAME_SIZE
	.align		4
.L_32:
        /*0084*/ 	.byte	0x04, 0x11
        /*0086*/ 	.short	(.L_34 - .L_33)
	.align		4
.L_33:
        /*0088*/ 	.word	index@(_ZN7cutlass13device_kernelIN5flash11enable_sm90INS1_16FlashAttnFwdSm90INS1_25CollectiveMainloopFwdSm90ILi2EN4cute5tupleIJNS5_1CILi1EEES8_S8_EEENS6_IJNS7_ILi128EEESA_NS7_ILi192EEEEEELi128ENS_12float_e4m3_tEfNS_4arch4Sm90ELb0ELb1ELb1ELb0ELb1ELb0ELb0ELb1ELb1ELb1ELb0ELb0EEENS1_21CollectiveEpilogueFwdINS6_IJSA_SA_SA_EEES9_NS_10bfloat16_tESF_Li256ELb0ELb1ELb0ELb1EEENS1_30DynamicPersistentTileSchedulerILi256ELi128ELb0ELb1ELb1EEEEEEEEEvNT_6ParamsE)
        /*008c*/ 	.word	0x00000000


	//----- nvinfo : EIATTR_REGCOUNT
	.align		4
.L_34:
        /*0090*/ 	.byte	0x04, 0x2f
        /*0092*/ 	.short	(.L_36 - .L_35)
	.align		4
.L_35:
        /*0094*/ 	.word	index@(_ZN7cutlass13device_kernelIN5flash11enable_sm90INS1_16FlashAttnFwdSm90INS1_25CollectiveMainloopFwdSm90ILi2EN4cute5tupleIJNS5_1CILi1EEES8_S8_EEENS6_IJNS7_ILi128EEENS7_ILi160EEENS7_ILi192EEEEEELi128ENS_12float_e4m3_tEfNS_4arch4Sm90ELb0ELb0ELb1ELb1ELb1ELb1ELb0ELb1ELb1ELb1ELb0ELb0EEENS1_21CollectiveEpilogueFwdINS6_IJSA_SA_SB_EEES9_NS_10bfloat16_tESG_Li256ELb1ELb1ELb0ELb1EEENS1_36VarlenDynamicPersistentTileSchedulerILi128ELi160ELi256ELi128ELb0ELb1ELb1ELb0ELb1ELb1EEEEEEEEEvNT_6ParamsE)
        /*0098*/ 	.word	0x00000004


	//----- nvinfo : EIATTR_FRAME_SIZE
	.align		4
.L_36:
        /*009c*/ 	.byte	0x04, 0x11
        /*009e*/ 	.short	(.L_38 - .L_37)
	.align		4
.L_37:
        /*00a0*/ 	.word	index@(_ZN7cutlass13device_kernelIN5flash11enable_sm90INS1_16FlashAttnFwdSm90INS1_25CollectiveMainloopFwdSm90ILi2EN4cute5tupleIJNS5_1CILi1EEES8_S8_EEENS6_IJNS7_ILi128EEENS7_ILi160EEENS7_ILi192EEEEEELi128ENS_12float_e4m3_tEfNS_4arch4Sm90ELb0ELb0ELb1ELb1ELb1ELb1ELb0ELb1ELb1ELb1ELb0ELb0EEENS1_21CollectiveEpilogueFwdINS6_IJSA_SA_SB_EEES9_NS_10bfloat16_tESG_Li256ELb1ELb1ELb0ELb1EEENS1_36VarlenDynamicPersistentTileSchedulerILi128ELi160ELi256ELi128ELb0ELb1ELb1ELb0ELb1ELb1EEEEEEEEEvNT_6ParamsE)
        /*00a4*/ 	.word	0x00000000


	//----- nvinfo : EIATTR_REGCOUNT
	.align		4
.L_38:
        /*00a8*/ 	.byte	0x04, 0x2f
        /*00aa*/ 	.short	(.L_40 - .L_39)
	.align		4
.L_39:
        /*00ac*/ 	.word	index@(_ZN7cutlass13device_kernelIN5flash11enable_sm90INS1_16FlashAttnFwdSm90INS1_25CollectiveMainloopFwdSm90ILi2EN4cute5tupleIJNS5_1CILi1EEES8_S8_EEENS6_IJNS7_ILi128EEENS7_ILi160EEENS7_ILi192EEEEEELi128ENS_12float_e4m3_tEfNS_4arch4Sm90ELb0ELb0ELb1ELb1ELb1ELb0ELb0ELb1ELb1ELb1ELb0ELb0EEENS1_21CollectiveEpilogueFwdINS6_IJSA_SA_SB_EEES9_NS_10bfloat16_tESG_Li256ELb1ELb1ELb0ELb1EEENS1_36VarlenDynamicPersistentTileSchedulerILi128ELi160ELi256ELi128ELb0ELb1ELb1ELb0ELb1ELb1EEEEEEEEEvNT_6ParamsE)
        /*00b0*/ 	.word	0x00000004


	//----- nvinfo : EIATTR_FRAME_SIZE
	.align		4
.L_40:
        /*00b4*/ 	.byte	0x04, 0x11
        /*00b6*/ 	.short	(.L_42 - .L_41)
	.align		4
.L_41:
        /*00b8*/ 	.word	index@(_ZN7cutlass13device_kernelIN5flash11enable_sm90INS1_16FlashAttnFwdSm90INS1_25CollectiveMainloopFwdSm90ILi2EN4cute5tupleIJNS5_1CILi1EEES8_S8_EEENS6_IJNS7_ILi128EEENS7_ILi160EEENS7_ILi192EEEEEELi128ENS_12float_e4m3_tEfNS_4arch4Sm90ELb0ELb0ELb1ELb1ELb1ELb0ELb0ELb1ELb1ELb1ELb0ELb0EEENS1_21CollectiveEpilogueFwdINS6_IJSA_SA_SB_EEES9_NS_10bfloat16_tESG_Li256ELb1ELb1ELb0ELb1EEENS1_36VarlenDynamicPersistentTileSchedulerILi128ELi160ELi256ELi128ELb0ELb1ELb1ELb0ELb1ELb1EEEEEEEEEvNT_6ParamsE)
        /*00bc*/ 	.word	0x00000000


	//----- nvinfo : EIATTR_REGCOUNT
	.align		4
.L_42:
        /*00c0*/ 	.byte	0x04, 0x2f
        /*00c2*/ 	.short	(.L_44 - .L_43)
	.align		4
.L_43:
        /*00c4*/ 	.word	index@(_ZN7cutlass13device_kernelIN5flash11enable_sm90INS1_16FlashAttnFwdSm90INS1_25CollectiveMainloopFwdSm90ILi2EN4cute5tupleIJNS5_1CILi1EEES8_S8_EEENS6_IJNS7_ILi128EEENS7_ILi160EEENS7_ILi192EEEEEELi128ENS_12float_e4m3_tEfNS_4arch4Sm90ELb0ELb0ELb1ELb0ELb1ELb0ELb0ELb1ELb1ELb1ELb0ELb0EEENS1_21CollectiveEpilogueFwdINS6_IJSA_SA_SB_EEES9_NS_10bfloat16_tESG_Li256ELb0ELb1ELb0ELb1EEENS1_29StaticPersistentTileSchedulerILb0EEEEEEEEEvNT_6ParamsE)
        /*00c8*/ 	.word	0x00000004


	//----- nvinfo : EIATTR_FRAME_SIZE
	.align		4
.L_44:
        /*00cc*/ 	.byte	0x04, 0x11
        /*00ce*/ 	.short	(.L_46 - .L_45)
	.align		4
.L_45:
        /*00d0*/ 	.word	index@(_ZN7cutlass13device_kernelIN5flash11enable_sm90INS1_16FlashAttnFwdSm90INS1_25CollectiveMainloopFwdSm90ILi2EN4cute5tupleIJNS5_1CILi1EEES8_S8_EEENS6_IJNS7_ILi128EEENS7_ILi160EEENS7_ILi192EEEEEELi128ENS_12float_e4m3_tEfNS_4arch4Sm90ELb0ELb0ELb1ELb0ELb1ELb0ELb0ELb1ELb1ELb1ELb0ELb0EEENS1_21CollectiveEpilogueFwdINS6_IJSA_SA_SB_EEES9_NS_10bfloat16_tESG_Li256ELb0ELb1ELb0ELb1EEENS1_29StaticPersistentTileSchedulerILb0EEEEEEEEEvNT_6ParamsE)
        /*00d4*/ 	.word	0x00000000


	//----- nvinfo : EIATTR_MIN_STACK_SIZE
	.align		4
.L_46:
        /*00d8*/ 	.byte	0x04, 0x12
        /*00da*/ 	.short	(.L_48 - .L_47)
	.align		4
.L_47:
        /*00dc*/ 	.word	index@(_ZN7cutlass13device_kernelIN5flash11enable_sm90INS1_16FlashAttnFwdSm90INS1_25CollectiveMainloopFwdSm90ILi2EN4cute5tupleIJNS5_1CILi1EEES8_S8_EEENS6_IJNS7_ILi128EEENS7_ILi160EEENS7_ILi192EEEEEELi128ENS_12float_e4m3_tEfNS_4arch4Sm90ELb0ELb0ELb1ELb0ELb1ELb0ELb0ELb1ELb1ELb1ELb0ELb0EEENS1_21CollectiveEpilogueFwdINS6_IJSA_SA_SB_EEES9_NS_10bfloat16_tESG_Li256ELb0ELb1ELb0ELb1EEENS1_29StaticPersistentTileSchedulerILb0EEEEEEEEEvNT_6ParamsE)
        /*00e0*/ 	.word	0x00000000


	//----- nvinfo : EIATTR_MIN_STACK_SIZE
	.align		4
.L_48:
        /*00e4*/ 	.byte	0x04, 0x12
        /*00e6*/ 	.short	(.L_50 - .L_49)
	.align		4
.L_49:
        /*00e8*/ 	.word	index@(_ZN7cutlass13device_kernelIN5flash11enable_sm90INS1_16FlashAttnFwdSm90INS1_25CollectiveMainloopFwdSm90ILi2EN4cute5tupleIJNS5_1CILi1EEES8_S8_EEENS6_IJNS7_ILi128EEENS7_ILi160EEENS7_ILi192EEEEEELi128ENS_12float_e4m3_tEfNS_4arch4Sm90ELb0ELb0ELb1ELb1ELb1ELb0ELb0ELb1ELb1ELb1ELb0ELb0EEENS1_21CollectiveEpilogueFwdINS6_IJSA_SA_SB_EEES9_NS_10bfloat16_tESG_Li256ELb1ELb1ELb0ELb1EEENS1_36VarlenDynamicPersistentTileSchedulerILi128ELi160ELi256ELi128ELb0ELb1ELb1ELb0ELb1ELb1EEEEEEEEEvNT_6ParamsE)
        /*00ec*/ 	.word	0x00000000


	//----- nvinfo : EIATTR_MIN_STACK_SIZE
	.align		4
.L_50:
        /*00f0*/ 	.byte	0x04, 0x12
        /*00f2*/ 	.short	(.L_52 - .L_51)
	.align		4
.L_51:
        /*00f4*/ 	.word	index@(_ZN7cutlass13device_kernelIN5flash11enable_sm90INS1_16FlashAttnFwdSm90INS1_25CollectiveMainloopFwdSm90ILi2EN4cute5tupleIJNS5_1CILi1EEES8_S8_EEENS6_IJNS7_ILi128EEENS7_ILi160EEENS7_ILi192EEEEEELi128ENS_12float_e4m3_tEfNS_4arch4Sm90ELb0ELb0ELb1ELb1ELb1ELb1ELb0ELb1ELb1ELb1ELb0ELb0EEENS1_21CollectiveEpilogueFwdINS6_IJSA_SA_SB_EEES9_NS_10bfloat16_tESG_Li256ELb1ELb1ELb0ELb1EEENS1_36VarlenDynamicPersistentTileSchedulerILi128ELi160ELi256ELi128ELb0ELb1ELb1ELb0ELb1ELb1EEEEEEEEEvNT_6ParamsE)
        /*00f8*/ 	.word	0x00000000


	//----- nvinfo : EIATTR_MIN_STACK_SIZE
	.align		4
.L_52:
        /*00fc*/ 	.byte	0x04, 0x12
        /*00fe*/ 	.short	(.L_54 - .L_53)
	.align		4
.L_53:
        /*0100*/ 	.word	index@(_ZN7cutlass13device_kernelIN5flash11enable_sm90INS1_16FlashAttnFwdSm90INS1_25CollectiveMainloopFwdSm90ILi2EN4cute5tupleIJNS5_1CILi1EEES8_S8_EEENS6_IJNS7_ILi128EEESA_NS7_ILi192EEEEEELi128ENS_12float_e4m3_tEfNS_4arch4Sm90ELb0ELb1ELb1ELb0ELb1ELb0ELb0ELb1ELb1ELb1ELb0ELb0EEENS1_21CollectiveEpilogueFwdINS6_IJSA_SA_SA_EEES9_NS_10bfloat16_tESF_Li256ELb0ELb1ELb0ELb1EEENS1_30DynamicPersistentTileSchedulerILi256ELi128ELb0ELb1ELb1EEEEEEEEEvNT_6ParamsE)
        /*0104*/ 	.word	0x00000000


	//----- nvinfo : EIATTR_MIN_STACK_SIZE
	.align		4
.L_54:
        /*0108*/ 	.byte	0x04, 0x12
        /*010a*/ 	.short	(.L_56 - .L_55)
	.align		4
.L_55:
        /*010c*/ 	.word	index@(_ZN7cutlass13device_kernelIN5flash11enable_sm90INS1_16FlashAttnFwdSm90INS1_25CollectiveMainloopFwdSm90ILi2EN4cute5tupleIJNS5_1CILi1EEES8_S8_EEENS6_IJNS7_ILi128EEESA_NS7_ILi192EEEEEELi128ENS_12float_e4m3_tEfNS_4arch4Sm90ELb0ELb1ELb1ELb1ELb1ELb0ELb0ELb1ELb1ELb1ELb0ELb0EEENS1_21CollectiveEpilogueFwdINS6_IJSA_SA_SA_EEES9_NS_10bfloat16_tESF_Li256ELb1ELb1ELb0ELb1EEENS1_36VarlenDynamicPersistentTileSchedulerILi128ELi128ELi256ELi128ELb0ELb1ELb1ELb1ELb0ELb1EEEEEEEEEvNT_6ParamsE)
        /*0110*/ 	.word	0x00000000


	//----- nvinfo : EIATTR_MIN_STACK_SIZE
	.align		4
.L_56:
        /*0114*/ 	.byte	0x04, 0x12
        /*0116*/ 	.short	(.L_58 - .L_57)
	.align		4
.L_57:
        /*0118*/ 	.word	index@(_ZN7cutlass13device_kernelIN5flash11enable_sm90INS1_16FlashAttnFwdSm90INS1_25CollectiveMainloopFwdSm90ILi2EN4cute5tupleIJNS5_1CILi1EEES8_S8_EEENS6_IJNS7_ILi128EEESA_NS7_ILi192EEEEEELi128ENS_12float_e4m3_tEfNS_4arch4Sm90ELb0ELb1ELb1ELb1ELb1ELb1ELb0ELb1ELb1ELb1ELb0ELb0EEENS1_21CollectiveEpilogueFwdINS6_IJSA_SA_SA_EEES9_NS_10bfloat16_tESF_Li256ELb1ELb1ELb0ELb1EEENS1_36VarlenDynamicPersistentTileSchedulerILi128ELi128ELi256ELi128ELb0ELb1ELb1ELb1ELb0ELb1EEEEEEEEEvNT_6ParamsE)
        /*011c*/ 	.word	0x00000000


	//----- nvinfo : EIATTR_MIN_STACK_SIZE
	.align		4
.L_58:
        /*0120*/ 	.byte	0x04, 0x12
        /*0122*/ 	.short	(.L_60 - .L_59)
	.align		4
.L_59:
        /*0124*/ 	.word	index@(_ZN7cutlass13device_kernelIN5flash11enable_sm90INS1_16FlashAttnFwdSm90INS1_25CollectiveMainloopFwdSm90ILi2EN4cute5tupleIJNS5_1CILi1EEES8_S8_EEENS6_IJNS7_ILi128EEENS7_ILi160EEENS7_ILi192EEEEEELi128ENS_12float_e4m3_tEfNS_4arch4Sm90ELb1ELb0ELb1ELb0ELb1ELb0ELb0ELb1ELb1ELb1ELb0ELb0EEENS1_21CollectiveEpilogueFwdINS6_IJSA_SA_SB_EEES9_NS_10bfloat16_tESG_Li256ELb0ELb1ELb0ELb1EEENS1_30DynamicPersistentTileSchedulerILi256ELi128ELb0ELb1ELb1EEEEEEEEEvNT_6ParamsE)
        /*0128*/ 	.word	0x00000000


	//----- nvinfo : EIATTR_MIN_STACK_SIZE
	.align		4
.L_60:
        /*012c*/ 	.byte	0x04, 0x12
        /*012e*/ 	.short	(.L_62 - .L_61)
	.align		4
.L_61:
        /*0130*/ 	.word	index@(_ZN7cutlass13device_kernelIN5flash11enable_sm90INS1_16FlashAttnFwdSm90INS1_25CollectiveMainloopFwdSm90ILi2EN4cute5tupleIJNS5_1CILi1EEES8_S8_EEENS6_IJNS7_ILi128EEENS7_ILi160EEENS7_ILi192EEEEEELi128ENS_12float_e4m3_tEfNS_4arch4Sm90ELb1ELb0ELb1ELb1ELb1ELb0ELb0ELb1ELb1ELb1ELb0ELb0EEENS1_21CollectiveEpilogueFwdINS6_IJSA_SA_SB_EEES9_NS_10bfloat16_tESG_Li256ELb1ELb1ELb0ELb1EEENS1_36VarlenDynamicPersistentTileSchedulerILi128ELi160ELi256ELi128ELb0ELb1ELb1ELb1ELb1ELb1EEEEEEEEEvNT_6ParamsE)
        /*0134*/ 	.word	0x00000000


	//----- nvinfo : EIATTR_MIN_STACK_SIZE
	.align		4
.L_62:
        /*0138*/ 	.byte	0x04, 0x12
        /*013a*/ 	.short	(.L_64 - .L_63)
	.align		4
.L_63:
        /*013c*/ 	.word	index@(_ZN7cutlass13device_kernelIN5flash11enable_sm90INS1_16FlashAttnFwdSm90INS1_25CollectiveMainloopFwdSm90ILi2EN4cute5tupleIJNS5_1CILi1EEES8_S8_EEENS6_IJNS7_ILi128EEENS7_ILi160EEENS7_ILi192EEEEEELi128ENS_12float_e4m3_tEfNS_4arch4Sm90ELb1ELb0ELb1ELb1ELb1ELb1ELb0ELb1ELb1ELb1ELb0ELb0EEENS1_21CollectiveEpilogueFwdINS6_IJSA_SA_SB_EEES9_NS_10bfloat16_tESG_Li256ELb1ELb1ELb0ELb1EEENS1_36VarlenDynamicPersistentTileSchedulerILi128ELi160ELi256ELi128ELb0ELb1ELb1ELb1ELb1ELb1EEEEEEEEEvNT_6ParamsE)
        /*0140*/ 	.word	0x00000000
.L_64:


//--------------------- .nv.compat                --------------------------
	.section	.nv.compat,"",@"SHT_CUDA_COMPAT_INFO"
	.align	4
        /*0000*/ 	.byte	0x02, 0x09, 0x01, 0x00, 0x02, 0x02, 0x01, 0x00, 0x02, 0x05, 0x05, 0x00, 0x03, 0x07, 0x01, 0x01
        /*0010*/ 	.byte	0x02, 0x03, 0x00, 0x00, 0x02, 0x06, 0x01, 0x00, 0x04, 0x0b, 0x08, 0x00, 0x00, 0x00, 0x00, 0x00
        /*0020*/ 	.byte	0x00, 0x00, 0x00, 0x00


//--------------------- .nv.info._ZN7cutlass13device_kernelIN5flash11enable_sm90INS1_16FlashAttnFwdSm90INS1_25CollectiveMainloopFwdSm90ILi2EN4cute5tupleIJNS5_1CILi1EEES8_S8_EEENS6_IJNS7_ILi128EEENS7_ILi160EEENS7_ILi192EEEEEELi128ENS_12float_e4m3_tEfNS_4arch4Sm90ELb0ELb0ELb1ELb0ELb1ELb0ELb0ELb1ELb1ELb1ELb0ELb0EEENS1_21CollectiveEpilogueFwdINS6_IJSA_SA_SB_EEES9_NS_10bfloat16_tESG_Li256ELb0ELb1ELb0ELb1EEENS1_29StaticPersistentTileSchedulerILb0EEEEEEEEEvNT_6ParamsE --------------------------
	.section	.nv.info._ZN7cutlass13device_kernelIN5flash11enable_sm90INS1_16FlashAttnFwdSm90INS1_25CollectiveMainloopFwdSm90ILi2EN4cute5tupleIJNS5_1CILi1EEES8_S8_EEENS6_IJNS7_ILi128EEENS7_ILi160EEENS7_ILi192EEEEEELi128ENS_12float_e4m3_tEfNS_4arch4Sm90ELb0ELb0ELb1ELb0ELb1ELb0ELb0ELb1ELb1ELb1ELb0ELb0EEENS1_21CollectiveEpilogueFwdINS6_IJSA_SA_SB_EEES9_NS_10bfloat16_tESG_Li256ELb0ELb1ELb0ELb1EEENS1_29StaticPersistentTileSchedulerILb0EEEEEEEEEvNT_6ParamsE,"",@"SHT_CUDA_INFO"
	.sectionflags	@""
	.align	4


	//----- nvinfo : EIATTR_CUDA_API_VERSION
	.align		4
        /*0000*/ 	.byte	0x04, 0x37
        /*0002*/ 	.short	(.L_66 - .L_65)
.L_65:
        /*0004*/ 	.word	0x00000082


	//----- nvinfo : EIATTR_KPARAM_INFO
	.align		4
.L_66:
        /*0008*/ 	.byte	0x04, 0x17
        /*000a*/ 	.short	(.L_68 - .L_67)
.L_67:
        /*000c*/ 	.word	0x00000000
        /*0010*/ 	.short	0x0000
        /*0012*/ 	.short	0x0000
        /*0014*/ 	.byte	0x00, 0xf0, 0x01, 0x28


	//----- nvinfo : EIATTR_SPARSE_MMA_MASK
	.align		4
.L_68:
        /*0018*/ 	.byte	0x03, 0x50
        /*001a*/ 	.short	0x0000


	//----- nvinfo : EIATTR_MAXREG_COUNT
	.align		4
        /*001c*/ 	.byte	0x03, 0x1b
        /*001e*/ 	.short	0x00a8


	//----- nvinfo : EIATTR_MERCURY_ISA_VERSION
	.align		4
        /*0020*/ 	.byte	0x03, 0x5f
        /*0022*/ 	.short	0x0101


	//----- nvinfo : EIATTR_VRC_CTA_INIT_COUNT
	.align		4
        /*0024*/ 	.byte	0x02, 0x4a
	.zero		1
	.zero		1


	//----- nvinfo : EIATTR_EXIT_INSTR_OFFSETS
	.align		4
        /*0028*/ 	.byte	0x04, 0x1c
        /*002a*/ 	.short	(.L_70 - .L_69)


	//   ....[0]....
.L_69:
        /*002c*/ 	.word	0x00000010


	//----- nvinfo : EIATTR_MAX_THREADS
	.align		4
.L_70:
        /*0030*/ 	.byte	0x04, 0x05
        /*0032*/ 	.short	(.L_72 - .L_71)
.L_71:
        /*0034*/ 	.word	0x00000180
        /*0038*/ 	.word	0x00000001
        /*003c*/ 	.word	0x00000001


	//----- nvinfo : EIATTR_CBANK_PARAM_SIZE
	.align		4
.L_72:
        /*0040*/ 	.byte	0x03, 0x19
        /*0042*/ 	.short	0x0a00


	//----- nvinfo : EIATTR_PARAM_CBANK
	.align		4
        /*0044*/ 	.byte	0x04, 0x0a
        /*0046*/ 	.short	(.L_74 - .L_73)
	.align		4
.L_73:
        /*0048*/ 	.word	index@(.nv.constant0._ZN7cutlass13device_kernelIN5flash11enable_sm90INS1_16FlashAttnFwdSm90INS1_25CollectiveMainloopFwdSm90ILi2EN4cute5tupleIJNS5_1CILi1EEES8_S8_EEENS6_IJNS7_ILi128EEENS7_ILi160EEENS7_ILi192EEEEEELi128ENS_12float_e4m3_tEfNS_4arch4Sm90ELb0ELb0ELb1ELb0ELb1ELb0ELb0ELb1ELb1ELb1ELb0ELb0EEENS1_21CollectiveEpilogueFwdINS6_IJSA_SA_SB_EEES9_NS_10bfloat16_tESG_Li256ELb0ELb1ELb0ELb1EEENS1_29StaticPersistentTileSchedulerILb0EEEEEEEEEvNT_6ParamsE)
        /*004c*/ 	.short	0x0380
        /*004e*/ 	.short	0x0a00


	//----- nvinfo : EIATTR_SW_WAR
	.align		4
.L_74:
        /*0050*/ 	.byte	0x04, 0x36
        /*0052*/ 	.short	(.L_76 - .L_75)
.L_75:
        /*0054*/ 	.word	0x00000008
.L_76:


//--------------------- .nv.info._ZN7cutlass13device_kernelIN5flash11enable_sm90INS1_16FlashAttnFwdSm90INS1_25CollectiveMainloopFwdSm90ILi2EN4cute5tupleIJNS5_1CILi1EEES8_S8_EEENS6_IJNS7_ILi128EEENS7_ILi160EEENS7_ILi192EEEEEELi128ENS_12float_e4m3_tEfNS_4arch4Sm90ELb0ELb0ELb1ELb1ELb1ELb0ELb0ELb1ELb1ELb1ELb0ELb0EEENS1_21CollectiveEpilogueFwdINS6_IJSA_SA_SB_EEES9_NS_10bfloat16_tESG_Li256ELb1ELb1ELb0ELb1EEENS1_36VarlenDynamicPersistentTileSchedulerILi128ELi160ELi256ELi128ELb0ELb1ELb1ELb0ELb1ELb1EEEEEEEEEvNT_6ParamsE --------------------------
	.section	.nv.info._ZN7cutlass13device_kernelIN5flash11enable_sm90INS1_16FlashAttnFwdSm90INS1_25CollectiveMainloopFwdSm90ILi2EN4cute5tupleIJNS5_1CILi1EEES8_S8_EEENS6_IJNS7_ILi128EEENS7_ILi160EEENS7_ILi192EEEEEELi128ENS_12float_e4m3_tEfNS_4arch4Sm90ELb0ELb0ELb1ELb1ELb1ELb0ELb0ELb1ELb1ELb1ELb0ELb0EEENS1_21CollectiveEpilogueFwdINS6_IJSA_SA_SB_EEES9_NS_10bfloat16_tESG_Li256ELb1ELb1ELb0ELb1EEENS1_36VarlenDynamicPersistentTileSchedulerILi128ELi160ELi256ELi128ELb0ELb1ELb1ELb0ELb1ELb1EEEEEEEEEvNT_6ParamsE,"",@"SHT_CUDA_INFO"
	.sectionflags	@""
	.align	4


	//----- nvinfo : EIATTR_CUDA_API_VERSION
	.align		4
        /*0000*/ 	.byte	0x04, 0x37
        /*0002*/ 	.short	(.L_78 - .L_77)
.L_77:
        /*0004*/ 	.word	0x00000082


	//----- nvinfo : EIATTR_KPARAM_INFO
	.align		4
.L_78:
        /*0008*/ 	.byte	0x04, 0x17
        /*000a*/ 	.short	(.L_80 - .L_79)
.L_79:
        /*000c*/ 	.word	0x00000000
        /*0010*/ 	.short	0x0000
        /*0012*/ 	.short	0x0000
        /*0014*/ 	.byte	0x00, 0xf0, 0x01, 0x2a


	//----- nvinfo : EIATTR_SPARSE_MMA_MASK
	.align		4
.L_80:
        /*0018*/ 	.byte	0x03, 0x50
        /*001a*/ 	.short	0x0000


	//----- nvinfo : EIATTR_MAXREG_COUNT
	.align		4
        /*001c*/ 	.byte	0x03, 0x1b
        /*001e*/ 	.short	0x00a8


	//----- nvinfo : EIATTR_MERCURY_ISA_VERSION
	.align		4
        /*0020*/ 	.byte	0x03, 0x5f
        /*0022*/ 	.short	0x0101


	//----- nvinfo : EIATTR_VRC_CTA_INIT_COUNT
	.align		4
        /*0024*/ 	.byte	0x02, 0x4a
	.zero		1
	.zero		1


	//----- nvinfo : EIATTR_EXIT_INSTR_OFFSETS
	.align		4
        /*0028*/ 	.byte	0x04, 0x1c
        /*002a*/ 	.short	(.L_82 - .L_81)


	//   ....[0]....
.L_81:
        /*002c*/ 	.word	0x00000010


	//----- nvinfo : EIATTR_MAX_THREADS
	.align		4
.L_82:
        /*0030*/ 	.byte	0x04, 0x05
        /*0032*/ 	.short	(.L_84 - .L_83)
.L_83:
        /*0034*/ 	.word	0x00000180
        /*0038*/ 	.word	0x00000001
        /*003c*/ 	.word	0x00000001


	//----- nvinfo : EIATTR_CBANK_PARAM_SIZE
	.align		4
.L_84:
        /*0040*/ 	.byte	0x03, 0x19
        /*0042*/ 	.short	0x0a80


	//----- nvinfo : EIATTR_PARAM_CBANK
	.align		4
        /*0044*/ 	.byte	0x04, 0x0a
        /*0046*/ 	.short	(.L_86 - .L_85)
	.align		4
.L_85:
        /*0048*/ 	.word	index@(.nv.constant0._ZN7cutlass13device_kernelIN5flash11enable_sm90INS1_16FlashAttnFwdSm90INS1_25CollectiveMainloopFwdSm90ILi2EN4cute5tupleIJNS5_1CILi1EEES8_S8_EEENS6_IJNS7_ILi128EEENS7_ILi160EEENS7_ILi192EEEEEELi128ENS_12float_e4m3_tEfNS_4arch4Sm90ELb0ELb0ELb1ELb1ELb1ELb0ELb0ELb1ELb1ELb1ELb0ELb0EEENS1_21CollectiveEpilogueFwdINS6_IJSA_SA_SB_EEES9_NS_10bfloat16_tESG_Li256ELb1ELb1ELb0ELb1EEENS1_36VarlenDynamicPersistentTileSchedulerILi128ELi160ELi256ELi128ELb0ELb1ELb1ELb0ELb1ELb1EEEEEEEEEvNT_6ParamsE)
        /*004c*/ 	.short	0x0380
        /*004e*/ 	.short	0x0a80


	//----- nvinfo : EIATTR_SW_WAR
	.align		4
.L_86:
        /*0050*/ 	.byte	0x04, 0x36
        /*0052*/ 	.short	(.L_88 - .L_87)
.L_87:
        /*0054*/ 	.word	0x00000008
.L_88:


//--------------------- .nv.info._ZN7cutlass13device_kernelIN5flash11enable_sm90INS1_16FlashAttnFwdSm90INS1_25CollectiveMainloopFwdSm90ILi2EN4cute5tupleIJNS5_1CILi1EEES8_S8_EEENS6_IJNS7_ILi128EEENS7_ILi160EEENS7_ILi192EEEEEELi128ENS_12float_e4m3_tEfNS_4arch4Sm90ELb0ELb0ELb1ELb1ELb1ELb1ELb0ELb1ELb1ELb1ELb0ELb0EEENS1_21CollectiveEpilogueFwdINS6_IJSA_SA_SB_EEES9_NS_10bfloat16_tESG_Li256ELb1ELb1ELb0ELb1EEENS1_36VarlenDynamicPersistentTileSchedulerILi128ELi160ELi256ELi128ELb0ELb1ELb1ELb0ELb1ELb1EEEEEEEEEvNT_6ParamsE --------------------------
	.section	.nv.info._ZN7cutlass13device_kernelIN5flash11enable_sm90INS1_16FlashAttnFwdSm90INS1_25CollectiveMainloopFwdSm90ILi2EN4cute5tupleIJNS5_1CILi1EEES8_S8_EEENS6_IJNS7_ILi128EEENS7_ILi160EEENS7_ILi192EEEEEELi128ENS_12float_e4m3_tEfNS_4arch4Sm90ELb0ELb0ELb1ELb1ELb1ELb1ELb0ELb1ELb1ELb1ELb0ELb0EEENS1_21CollectiveEpilogueFwdINS6_IJSA_SA_SB_EEES9_NS_10bfloat16_tESG_Li256ELb1ELb1ELb0ELb1EEENS1_36VarlenDynamicPersistentTileSchedulerILi128ELi160ELi256ELi128ELb0ELb1ELb1ELb0ELb1ELb1EEEEEEEEEvNT_6ParamsE,"",@"SHT_CUDA_INFO"
	.sectionflags	@""
	.align	4


	//----- nvinfo : EIATTR_CUDA_API_VERSION
	.align		4
        /*0000*/ 	.byte	0x04, 0x37
        /*0002*/ 	.short	(.L_90 - .L_89)
.L_89:
        /*0004*/ 	.word	0x00000082


	//----- nvinfo : EIATTR_KPARAM_INFO
	.align		4
.L_90:
        /*0008*/ 	.byte	0x04, 0x17
        /*000a*/ 	.short	(.L_92 - .L_91)
.L_91:
        /*000c*/ 	.word	0x00000000
        /*0010*/ 	.short	0x0000
        /*0012*/ 	.short	0x0000
        /*0014*/ 	.byte	0x00, 0xf0, 0x01, 0x2a


	//----- nvinfo : EIATTR_SPARSE_MMA_MASK
	.align		4
.L_92:
        /*0018*/ 	.byte	0x03, 0x50
        /*001a*/ 	.short	0x0000


	//----- nvinfo : EIATTR_MAXREG_COUNT
	.align		4
        /*001c*/ 	.byte	0x03, 0x1b
        /*001e*/ 	.short	0x00a8


	//----- nvinfo : EIATTR_MERCURY_ISA_VERSION
	.align		4
        /*0020*/ 	.byte	0x03, 0x5f
        /*0022*/ 	.short	0x0101


	//----- nvinfo : EIATTR_VRC_CTA_INIT_COUNT
	.align		4
        /*0024*/ 	.byte	0x02, 0x4a
	.zero		1
	.zero		1


	//----- nvinfo : EIATTR_EXIT_INSTR_OFFSETS
	.align		4
        /*0028*/ 	.byte	0x04, 0x1c
        /*002a*/ 	.short	(.L_94 - .L_93)


	//   ....[0]....
.L_93:
        /*002c*/ 	.word	0x00000010


	//----- nvinfo : EIATTR_MAX_THREADS
	.align		4
.L_94:
        /*0030*/ 	.byte	0x04, 0x05
        /*0032*/ 	.short	(.L_96 - .L_95)
.L_95:
        /*0034*/ 	.word	0x00000180
        /*0038*/ 	.word	0x00000001
        /*003c*/ 	.word	0x00000001


	//----- nvinfo : EIATTR_CBANK_PARAM_SIZE
	.align		4
.L_96:
        /*0040*/ 	.byte	0x03, 0x19
        /*0042*/ 	.short	0x0a80


	//----- nvinfo : EIATTR_PARAM_CBANK
	.align		4
        /*0044*/ 	.byte	0x04, 0x0a
        /*0046*/ 	.short	(.L_98 - .L_97)
	.align		4
.L_97:
        /*0048*/ 	.word	index@(.nv.constant0._ZN7cutlass13device_kernelIN5flash11enable_sm90INS1_16FlashAttnFwdSm90INS1_25CollectiveMainloopFwdSm90ILi2EN4cute5tupleIJNS5_1CILi1EEES8_S8_EEENS6_IJNS7_ILi128EEENS7_ILi160EEENS7_ILi192EEEEEELi128ENS_12float_e4m3_tEfNS_4arch4Sm90ELb0ELb0ELb1ELb1ELb1ELb1ELb0ELb1ELb1ELb1ELb0ELb0EEENS1_21CollectiveEpilogueFwdINS6_IJSA_SA_SB_EEES9_NS_10bfloat16_tESG_Li256ELb1ELb1ELb0ELb1EEENS1_36VarlenDynamicPersistentTileSchedulerILi128ELi160ELi256ELi128ELb0ELb1ELb1ELb0ELb1ELb1EEEEEEEEEvNT_6ParamsE)
        /*004c*/ 	.short	0x0380
        /*004e*/ 	.short	0x0a80


	//----- nvinfo : EIATTR_SW_WAR
	.align		4
.L_98:
        /*0050*/ 	.byte	0x04, 0x36
        /*0052*/ 	.short	(.L_100 - .L_99)
.L_99:
        /*0054*/ 	.word	0x00000008
.L_100:


//--------------------- .nv.info._ZN7cutlass13device_kernelIN5flash11enable_sm90INS1_16FlashAttnFwdSm90INS1_25CollectiveMainloopFwdSm90ILi2EN4cute5tupleIJNS5_1CILi1EEES8_S8_EEENS6_IJNS7_ILi128EEESA_NS7_ILi192EEEEEELi128ENS_12float_e4m3_tEfNS_4arch4Sm90ELb0ELb1ELb1ELb0ELb1ELb0ELb0ELb1ELb1ELb1ELb0ELb0EEENS1_21CollectiveEpilogueFwdINS6_IJSA_SA_SA_EEES9_NS_10bfloat16_tESF_Li256ELb0ELb1ELb0ELb1EEENS1_30DynamicPersistentTileSchedulerILi256ELi128ELb0ELb1ELb1EEEEEEEEEvNT_6ParamsE --------------------------
	.section	.nv.info._ZN7cutlass13device_kernelIN5flash11enable_sm90INS1_16FlashAttnFwdSm90INS1_25CollectiveMainloopFwdSm90ILi2EN4cute5tupleIJNS5_1CILi1EEES8_S8_EEENS6_IJNS7_ILi128EEESA_NS7_ILi192EEEEEELi128ENS_12float_e4m3_tEfNS_4arch4Sm90ELb0ELb1ELb1ELb0ELb1ELb0ELb0ELb1ELb1ELb1ELb0ELb0EEENS1_21CollectiveEpilogueFwdINS6_IJSA_SA_SA_EEES9_NS_10bfloat16_tESF_Li256ELb0ELb1ELb0ELb1EEENS1_30DynamicPersistentTileSchedulerILi256ELi128ELb0ELb1ELb1EEEEEEEEEvNT_6ParamsE,"",@"SHT_CUDA_INFO"
	.sectionflags	@""
	.align	4


	//----- nvinfo : EIATTR_CUDA_API_VERSION
	.align		4
        /*0000*/ 	.byte	0x04, 0x37
        /*0002*/ 	.short	(.L_102 - .L_101)
.L_101:
        /*0004*/ 	.word	0x00000082


	//----- nvinfo : EIATTR_KPARAM_INFO
	.align		4
.L_102:
        /*0008*/ 	.byte	0x04, 0x17
        /*000a*/ 	.short	(.L_104 - .L_103)
.L_103:
        /*000c*/ 	.word	0x00000000
        /*0010*/ 	.short	0x0000
        /*0012*/ 	.short	0x0000
        /*0014*/ 	.byte	0x00, 0xf0, 0x01, 0x2a


	//----- nvinfo : EIATTR_SPARSE_MMA_MASK
	.align		4
.L_104:
        /*0018*/ 	.byte	0x03, 0x50
        /*001a*/ 	.short	0x0000


	//----- nvinfo : EIATTR_MAXREG_COUNT
	.align		4
        /*001c*/ 	.byte	0x03, 0x1b
        /*001e*/ 	.short	0x00a8


	//----- nvinfo : EIATTR_MERCURY_ISA_VERSION
	.align		4
        /*0020*/ 	.byte	0x03, 0x5f
        /*0022*/ 	.short	0x0101


	//----- nvinfo : EIATTR_VRC_CTA_INIT_COUNT
	.align		4
        /*0024*/ 	.byte	0x02, 0x4a
	.zero		1
	.zero		1


	//----- nvinfo : EIATTR_EXIT_INSTR_OFFSETS
	.align		4
        /*0028*/ 	.byte	0x04, 0x1c
        /*002a*/ 	.short	(.L_106 - .L_105)


	//   ....[0]....
.L_105:
        /*002c*/ 	.word	0x00000010


	//----- nvinfo : EIATTR_MAX_THREADS
	.align		4
.L_106:
        /*0030*/ 	.byte	0x04, 0x05
        /*0032*/ 	.short	(.L_108 - .L_107)
.L_107:
        /*0034*/ 	.word	0x00000180
        /*0038*/ 	.word	0x00000001
        /*003c*/ 	.word	0x00000001


	//----- nvinfo : EIATTR_CBANK_PARAM_SIZE
	.align		4
.L_108:
        /*0040*/ 	.byte	0x03, 0x19
        /*0042*/ 	.short	0x0a80


	//----- nvinfo : EIATTR_PARAM_CBANK
	.align		4
        /*0044*/ 	.byte	0x04, 0x0a
        /*0046*/ 	.short	(.L_110 - .L_109)
	.align		4
.L_109:
        /*0048*/ 	.word	index@(.nv.constant0._ZN7cutlass13device_kernelIN5flash11enable_sm90INS1_16FlashAttnFwdSm90INS1_25CollectiveMainloopFwdSm90ILi2EN4cute5tupleIJNS5_1CILi1EEES8_S8_EEENS6_IJNS7_ILi128EEESA_NS7_ILi192EEEEEELi128ENS_12float_e4m3_tEfNS_4arch4Sm90ELb0ELb1ELb1ELb0ELb1ELb0ELb0ELb1ELb1ELb1ELb0ELb0EEENS1_21CollectiveEpilogueFwdINS6_IJSA_SA_SA_EEES9_NS_10bfloat16_tESF_Li256ELb0ELb1ELb0ELb1EEENS1_30DynamicPersistentTileSchedulerILi256ELi128ELb0ELb1ELb1EEEEEEEEEvNT_6ParamsE)
        /*004c*/ 	.short	0x0380
        /*004e*/ 	.short	0x0a80


	//----- nvinfo : EIATTR_SW_WAR
	.align		4
.L_110:
        /*0050*/ 	.byte	0x04, 0x36
        /*0052*/ 	.short	(.L_112 - .L_111)
.L_111:
        /*0054*/ 	.word	0x00000008
.L_112:


//--------------------- .nv.info._ZN7cutlass13device_kernelIN5flash11enable_sm90INS1_16FlashAttnFwdSm90INS1_25CollectiveMainloopFwdSm90ILi2EN4cute5tupleIJNS5_1CILi1EEES8_S8_EEENS6_IJNS7_ILi128EEESA_NS7_ILi192EEEEEELi128ENS_12float_e4m3_tEfNS_4arch4Sm90ELb0ELb1ELb1ELb1ELb1ELb0ELb0ELb1ELb1ELb1ELb0ELb0EEENS1_21CollectiveEpilogueFwdINS6_IJSA_SA_SA_EEES9_NS_10bfloat16_tESF_Li256ELb1ELb1ELb0ELb1EEENS1_36VarlenDynamicPersistentTileSchedulerILi128ELi128ELi256ELi128ELb0ELb1ELb1ELb1ELb0ELb1EEEEEEEEEvNT_6ParamsE --------------------------
	.section	.nv.info._ZN7cutlass13device_kernelIN5flash11enable_sm90INS1_16FlashAttnFwdSm90INS1_25CollectiveMainloopFwdSm90ILi2EN4cute5tupleIJNS5_1CILi1EEES8_S8_EEENS6_IJNS7_ILi128EEESA_NS7_ILi192EEEEEELi128ENS_12float_e4m3_tEfNS_4arch4Sm90ELb0ELb1ELb1ELb1ELb1ELb0ELb0ELb1ELb1ELb1ELb0ELb0EEENS1_21CollectiveEpilogueFwdINS6_IJSA_SA_SA_EEES9_NS_10bfloat16_tESF_Li256ELb1ELb1ELb0ELb1EEENS1_36VarlenDynamicPersistentTileSchedulerILi128ELi128ELi256ELi128ELb0ELb1ELb1ELb1ELb0ELb1EEEEEEEEEvNT_6ParamsE,"",@"SHT_CUDA_INFO"
	.sectionflags	@""
	.align	4


	//----- nvinfo : EIATTR_CUDA_API_VERSION
	.align		4
        /*0000*/ 	.byte	0x04, 0x37
        /*0002*/ 	.short	(.L_114 - .L_113)
.L_113:
        /*0004*/ 	.word	0x00000082


	//----- nvinfo : EIATTR_KPARAM_INFO
	.align		4
.L_114:
        /*0008*/ 	.byte	0x04, 0x17
        /*000a*/ 	.short	(.L_116 - .L_115)
.L_115:
        /*000c*/ 	.word	0x00000000
        /*0010*/ 	.short	0x0000
        /*0012*/ 	.short	0x0000
        /*0014*/ 	.byte	0x00, 0xf0, 0x01, 0x2a


	//----- nvinfo : EIATTR_SPARSE_MMA_MASK
	.align		4
.L_116:
        /*0018*/ 	.byte	0x03, 0x50
        /*001a*/ 	.short	0x0000


	//----- nvinfo : EIATTR_MAXREG_COUNT
	.align		4
        /*001c*/ 	.byte	0x03, 0x1b
        /*001e*/ 	.short	0x00a8


	//----- nvinfo : EIATTR_MERCURY_ISA_VERSION
	.align		4
        /*0020*/ 	.byte	0x03, 0x5f
        /*0022*/ 	.short	0x0101


	//----- nvinfo : EIATTR_VRC_CTA_INIT_COUNT
	.align		4
        /*0024*/ 	.byte	0x02, 0x4a
	.zero		1
	.zero		1


	//----- nvinfo : EIATTR_EXIT_INSTR_OFFSETS
	.align		4
        /*0028*/ 	.byte	0x04, 0x1c
        /*002a*/ 	.short	(.L_118 - .L_117)


	//   ....[0]....
.L_117:
        /*002c*/ 	.word	0x00000010


	//----- nvinfo : EIATTR_MAX_THREADS
	.align		4
.L_118:
        /*0030*/ 	.byte	0x04, 0x05
        /*0032*/ 	.short	(.L_120 - .L_119)
.L_119:
        /*0034*/ 	.word	0x00000180
        /*0038*/ 	.word	0x00000001
        /*003c*/ 	.word	0x00000001


	//----- nvinfo : EIATTR_CBANK_PARAM_SIZE
	.align		4
.L_120:
        /*0040*/ 	.byte	0x03, 0x19
        /*0042*/ 	.short	0x0a80


	//----- nvinfo : EIATTR_PARAM_CBANK
	.align		4
        /*0044*/ 	.byte	0x04, 0x0a
        /*0046*/ 	.short	(.L_122 - .L_121)
	.align		4
.L_121:
        /*0048*/ 	.word	index@(.nv.constant0._ZN7cutlass13device_kernelIN5flash11enable_sm90INS1_16FlashAttnFwdSm90INS1_25CollectiveMainloopFwdSm90ILi2EN4cute5tupleIJNS5_1CILi1EEES8_S8_EEENS6_IJNS7_ILi128EEESA_NS7_ILi192EEEEEELi128ENS_12float_e4m3_tEfNS_4arch4Sm90ELb0ELb1ELb1ELb1ELb1ELb0ELb0ELb1ELb1ELb1ELb0ELb0EEENS1_21CollectiveEpilogueFwdINS6_IJSA_SA_SA_EEES9_NS_10bfloat16_tESF_Li256ELb1ELb1ELb0ELb1EEENS1_36VarlenDynamicPersistentTileSchedulerILi128ELi128ELi256ELi128ELb0ELb1ELb1ELb1ELb0ELb1EEEEEEEEEvNT_6ParamsE)
        /*004c*/ 	.short	0x0380
        /*004e*/ 	.short	0x0a80


	//----- nvinfo : EIATTR_SW_WAR
	.align		4
.L_122:
        /*0050*/ 	.byte	0x04, 0x36
        /*0052*/ 	.short	(.L_124 - .L_123)
.L_123:
        /*0054*/ 	.word	0x00000008
.L_124:


//--------------------- .nv.info._ZN7cutlass13device_kernelIN5flash11enable_sm90INS1_16FlashAttnFwdSm90INS1_25CollectiveMainloopFwdSm90ILi2EN4cute5tupleIJNS5_1CILi1EEES8_S8_EEENS6_IJNS7_ILi128EEESA_NS7_ILi192EEEEEELi128ENS_12float_e4m3_tEfNS_4arch4Sm90ELb0ELb1ELb1ELb1ELb1ELb1ELb0ELb1ELb1ELb1ELb0ELb0EEENS1_21CollectiveEpilogueFwdINS6_IJSA_SA_SA_EEES9_NS_10bfloat16_tESF_Li256ELb1ELb1ELb0ELb1EEENS1_36VarlenDynamicPersistentTileSchedulerILi128ELi128ELi256ELi128ELb0ELb1ELb1ELb1ELb0ELb1EEEEEEEEEvNT_6ParamsE --------------------------
	.section	.nv.info._ZN7cutlass13device_kernelIN5flash11enable_sm90INS1_16FlashAttnFwdSm90INS1_25CollectiveMainloopFwdSm90ILi2EN4cute5tupleIJNS5_1CILi1EEES8_S8_EEENS6_IJNS7_ILi128EEESA_NS7_ILi192EEEEEELi128ENS_12float_e4m3_tEfNS_4arch4Sm90ELb0ELb1ELb1ELb1ELb1ELb1ELb0ELb1ELb1ELb1ELb0ELb0EEENS1_21CollectiveEpilogueFwdINS6_IJSA_SA_SA_EEES9_NS_10bfloat16_tESF_Li256ELb1ELb1ELb0ELb1EEENS1_36VarlenDynamicPersistentTileSchedulerILi128ELi128ELi256ELi128ELb0ELb1ELb1ELb1ELb0ELb1EEEEEEEEEvNT_6ParamsE,"",@"SHT_CUDA_INFO"
	.sectionflags	@""
	.align	4


	//----- nvinfo : EIATTR_CUDA_API_VERSION
	.align		4
        /*0000*/ 	.byte	0x04, 0x37
        /*0002*/ 	.short	(.L_126 - .L_125)
.L_125:
        /*0004*/ 	.word	0x00000082


	//----- nvinfo : EIATTR_KPARAM_INFO
	.align		4
.L_126:
        /*0008*/ 	.byte	0x04, 0x17
        /*000a*/ 	.short	(.L_128 - .L_127)
.L_127:
        /*000c*/ 	.word	0x00000000
        /*0010*/ 	.short	0x0000
        /*0012*/ 	.short	0x0000
        /*0014*/ 	.byte	0x00, 0xf0, 0x01, 0x2a


	//----- nvinfo : EIATTR_SPARSE_MMA_MASK
	.align		4
.L_128:
        /*0018*/ 	.byte	0x03, 0x50
        /*001a*/ 	.short	0x0000


	//----- nvinfo : EIATTR_MAXREG_COUNT
	.align		4
        /*001c*/ 	.byte	0x03, 0x1b
        /*001e*/ 	.short	0x00a8


	//----- nvinfo : EIATTR_MERCURY_ISA_VERSION
	.align		4
        /*0020*/ 	.byte	0x03, 0x5f
        /*0022*/ 	.short	0x0101


	//----- nvinfo : EIATTR_VRC_CTA_INIT_COUNT
	.align		4
        /*0024*/ 	.byte	0x02, 0x4a
	.zero		1
	.zero		1


	//----- nvinfo : EIATTR_EXIT_INSTR_OFFSETS
	.align		4
        /*0028*/ 	.byte	0x04, 0x1c
        /*002a*/ 	.short	(.L_130 - .L_129)


	//   ....[0]....
.L_129:
        /*002c*/ 	.word	0x00000010


	//----- nvinfo : EIATTR_MAX_THREADS
	.align		4
.L_130:
        /*0030*/ 	.byte	0x04, 0x05
        /*0032*/ 	.short	(.L_132 - .L_131)
.L_131:
        /*0034*/ 	.word	0x00000180
        /*0038*/ 	.word	0x00000001
        /*003c*/ 	.word	0x00000001


	//----- nvinfo : EIATTR_CBANK_PARAM_SIZE
	.align		4
.L_132:
        /*0040*/ 	.byte	0x03, 0x19
        /*0042*/ 	.short	0x0a80


	//----- nvinfo : EIATTR_PARAM_CBANK
	.align		4
        /*0044*/ 	.byte	0x04, 0x0a
        /*0046*/ 	.short	(.L_134 - .L_133)
	.align		4
.L_133:
        /*0048*/ 	.word	index@(.nv.constant0._ZN7cutlass13device_kernelIN5flash11enable_sm90INS1_16FlashAttnFwdSm90INS1_25CollectiveMainloopFwdSm90ILi2EN4cute5tupleIJNS5_1CILi1EEES8_S8_EEENS6_IJNS7_ILi128EEESA_NS7_ILi192EEEEEELi128ENS_12float_e4m3_tEfNS_4arch4Sm90ELb0ELb1ELb1ELb1ELb1ELb1ELb0ELb1ELb1ELb1ELb0ELb0EEENS1_21CollectiveEpilogueFwdINS6_IJSA_SA_SA_EEES9_NS_10bfloat16_tESF_Li256ELb1ELb1ELb0ELb1EEENS1_36VarlenDynamicPersistentTileSchedulerILi128ELi128ELi256ELi128ELb0ELb1ELb1ELb1ELb0ELb1EEEEEEEEEvNT_6ParamsE)
        /*004c*/ 	.short	0x0380
        /*004e*/ 	.short	0x0a80


	//----- nvinfo : EIATTR_SW_WAR
	.align		4
.L_134:
        /*0050*/ 	.byte	0x04, 0x36
        /*0052*/ 	.short	(.L_136 - .L_135)
.L_135:
        /*0054*/ 	.word	0x00000008
.L_136:


//--------------------- .nv.info._ZN7cutlass13device_kernelIN5flash11enable_sm90INS1_16FlashAttnFwdSm90INS1_25CollectiveMainloopFwdSm90ILi2EN4cute5tupleIJNS5_1CILi1EEES8_S8_EEENS6_IJNS7_ILi128EEENS7_ILi160EEENS7_ILi192EEEEEELi128ENS_12float_e4m3_tEfNS_4arch4Sm90ELb1ELb0ELb1ELb0ELb1ELb0ELb0ELb1ELb1ELb1ELb0ELb0EEENS1_21CollectiveEpilogueFwdINS6_IJSA_SA_SB_EEES9_NS_10bfloat16_tESG_Li256ELb0ELb1ELb0ELb1EEENS1_30DynamicPersistentTileSchedulerILi256ELi128ELb0ELb1ELb1EEEEEEEEEvNT_6ParamsE --------------------------
	.section	.nv.info._ZN7cutlass13device_kernelIN5flash11enable_sm90INS1_16FlashAttnFwdSm90INS1_25CollectiveMainloopFwdSm90ILi2EN4cute5tupleIJNS5_1CILi1EEES8_S8_EEENS6_IJNS7_ILi128EEENS7_ILi160EEENS7_ILi192EEEEEELi128ENS_12float_e4m3_tEfNS_4arch4Sm90ELb1ELb0ELb1ELb0ELb1ELb0ELb0ELb1ELb1ELb1ELb0ELb0EEENS1_21CollectiveEpilogueFwdINS6_IJSA_SA_SB_EEES9_NS_10bfloat16_tESG_Li256ELb0ELb1ELb0ELb1EEENS1_30DynamicPersistentTileSchedulerILi256ELi128ELb0ELb1ELb1EEEEEEEEEvNT_6ParamsE,"",@"SHT_CUDA_INFO"
	.sectionflags	@""
	.align	4


	//----- nvinfo : EIATTR_CUDA_API_VERSION
	.align		4
        /*0000*/ 	.byte	0x04, 0x37
        /*0002*/ 	.short	(.L_138 - .L_137)
.L_137:
        /*0004*/ 	.word	0x00000082


	//----- nvinfo : EIATTR_KPARAM_INFO
	.align		4
.L_138:
        /*0008*/ 	.byte	0x04, 0x17
        /*000a*/ 	.short	(.L_140 - .L_139)
.L_139:
        /*000c*/ 	.word	0x00000000
        /*0010*/ 	.short	0x0000
        /*0012*/ 	.short	0x0000
        /*0014*/ 	.byte	0x00, 0xf0, 0x01, 0x2a


	//----- nvinfo : EIATTR_SPARSE_MMA_MASK
	.align		4
.L_140:
        /*0018*/ 	.byte	0x03, 0x50
        /*001a*/ 	.short	0x0000


	//----- nvinfo : EIATTR_MAXREG_COUNT
	.align		4
        /*001c*/ 	.byte	0x03, 0x1b
        /*001e*/ 	.short	0x00a8


	//----- nvinfo : EIATTR_MERCURY_ISA_VERSION
	.align		4
        /*0020*/ 	.byte	0x03, 0x5f
        /*0022*/ 	.short	0x0101


	//----- nvinfo : EIATTR_VRC_CTA_INIT_COUNT
	.align		4
        /*0024*/ 	.byte	0x02, 0x4a
	.zero		1
	.zero		1


	//----- nvinfo : EIATTR_EXIT_INSTR_OFFSETS
	.align		4
        /*0028*/ 	.byte	0x04, 0x1c
        /*002a*/ 	.short	(.L_142 - .L_141)


	//   ....[0]....
.L_141:
        /*002c*/ 	.word	0x00000010


	//----- nvinfo : EIATTR_MAX_THREADS
	.align		4
.L_142:
        /*0030*/ 	.byte	0x04, 0x05
        /*0032*/ 	.short	(.L_144 - .L_143)
.L_143:
        /*0034*/ 	.word	0x00000180
        /*0038*/ 	.word	0x00000001
        /*003c*/ 	.word	0x00000001


	//----- nvinfo : EIATTR_CBANK_PARAM_SIZE
	.align		4
.L_144:
        /*0040*/ 	.byte	0x03, 0x19
        /*0042*/ 	.short	0x0a80


	//----- nvinfo : EIATTR_PARAM_CBANK
	.align		4
        /*0044*/ 	.byte	0x04, 0x0a
        /*0046*/ 	.short	(.L_146 - .L_145)
	.align		4
.L_145:
        /*0048*/ 	.word	index@(.nv.constant0._ZN7cutlass13device_kernelIN5flash11enable_sm90INS1_16FlashAttnFwdSm90INS1_25CollectiveMainloopFwdSm90ILi2EN4cute5tupleIJNS5_1CILi1EEES8_S8_EEENS6_IJNS7_ILi128EEENS7_ILi160EEENS7_ILi192EEEEEELi128ENS_12float_e4m3_tEfNS_4arch4Sm90ELb1ELb0ELb1ELb0ELb1ELb0ELb0ELb1ELb1ELb1ELb0ELb0EEENS1_21CollectiveEpilogueFwdINS6_IJSA_SA_SB_EEES9_NS_10bfloat16_tESG_Li256ELb0ELb1ELb0ELb1EEENS1_30DynamicPersistentTileSchedulerILi256ELi128ELb0ELb1ELb1EEEEEEEEEvNT_6ParamsE)
        /*004c*/ 	.short	0x0380
        /*004e*/ 	.short	0x0a80


	//----- nvinfo : EIATTR_SW_WAR
	.align		4
.L_146:
        /*0050*/ 	.byte	0x04, 0x36
        /*0052*/ 	.short	(.L_148 - .L_147)
.L_147:
        /*0054*/ 	.word	0x00000008
.L_148:


//--------------------- .nv.info._ZN7cutlass13device_kernelIN5flash11enable_sm90INS1_16FlashAttnFwdSm90INS1_25CollectiveMainloopFwdSm90ILi2EN4cute5tupleIJNS5_1CILi1EEES8_S8_EEENS6_IJNS7_ILi128EEENS7_ILi160EEENS7_ILi192EEEEEELi128ENS_12float_e4m3_tEfNS_4arch4Sm90ELb1ELb0ELb1ELb1ELb1ELb0ELb0ELb1ELb1ELb1ELb0ELb0EEENS1_21CollectiveEpilogueFwdINS6_IJSA_SA_SB_EEES9_NS_10bfloat16_tESG_Li256ELb1ELb1ELb0ELb1EEENS1_36VarlenDynamicPersistentTileSchedulerILi128ELi160ELi256ELi128ELb0ELb1ELb1ELb1ELb1ELb1EEEEEEEEEvNT_6ParamsE --------------------------
	.section	.nv.info._ZN7cutlass13device_kernelIN5flash11enable_sm90INS1_16FlashAttnFwdSm90INS1_25CollectiveMainloopFwdSm90ILi2EN4cute5tupleIJNS5_1CILi1EEES8_S8_EEENS6_IJNS7_ILi128EEENS7_ILi160EEENS7_ILi192EEEEEELi128ENS_12float_e4m3_tEfNS_4arch4Sm90ELb1ELb0ELb1ELb1ELb1ELb0ELb0ELb1ELb1ELb1ELb0ELb0EEENS1_21CollectiveEpilogueFwdINS6_IJSA_SA_SB_EEES9_NS_10bfloat16_tESG_Li256ELb1ELb1ELb0ELb1EEENS1_36VarlenDynamicPersistentTileSchedulerILi128ELi160ELi256ELi128ELb0ELb1ELb1ELb1ELb1ELb1EEEEEEEEEvNT_6ParamsE,"",@"SHT_CUDA_INFO"
	.sectionflags	@""
	.align	4


	//----- nvinfo : EIATTR_CUDA_API_VERSION
	.align		4
        /*0000*/ 	.byte	0x04, 0x37
        /*0002*/ 	.short	(.L_150 - .L_149)
.L_149:
        /*0004*/ 	.word	0x00000082


	//----- nvinfo : EIATTR_KPARAM_INFO
	.align		4
.L_150:
        /*0008*/ 	.byte	0x04, 0x17
        /*000a*/ 	.short	(.L_152 - .L_151)
.L_151:
        /*000c*/ 	.word	0x00000000
        /*0010*/ 	.short	0x0000
        /*0012*/ 	.short	0x0000
        /*0014*/ 	.byte	0x00, 0xf0, 0x01, 0x2a


	//----- nvinfo : EIATTR_SPARSE_MMA_MASK
	.align		4
.L_152:
        /*0018*/ 	.byte	0x03, 0x50
        /*001a*/ 	.short	0x0000


	//----- nvinfo : EIATTR_MAXREG_COUNT
	.align		4
        /*001c*/ 	.byte	0x03, 0x1b
        /*001e*/ 	.short	0x00a8


	//----- nvinfo : EIATTR_MERCURY_ISA_VERSION
	.align		4
        /*0020*/ 	.byte	0x03, 0x5f
        /*0022*/ 	.short	0x0101


	//----- nvinfo : EIATTR_VRC_CTA_INIT_COUNT
	.align		4
        /*0024*/ 	.byte	0x02, 0x4a
	.zero		1
	.zero		1


	//----- nvinfo : EIATTR_EXIT_INSTR_OFFSETS
	.align		4
        /*0028*/ 	.byte	0x04, 0x1c
        /*002a*/ 	.short	(.L_154 - .L_153)


	//   ....[0]....
.L_153:
        /*002c*/ 	.word	0x00000010


	//----- nvinfo : EIATTR_MAX_THREADS
	.align		4
.L_154:
        /*0030*/ 	.byte	0x04, 0x05
        /*0032*/ 	.short	(.L_156 - .L_155)
.L_155:
        /*0034*/ 	.word	0x00000180
        /*0038*/ 	.word	0x00000001
        /*003c*/ 	.word	0x00000001


	//----- nvinfo : EIATTR_CBANK_PARAM_SIZE
	.align		4
.L_156:
        /*0040*/ 	.byte	0x03, 0x19
        /*0042*/ 	.short	0x0a80


	//----- nvinfo : EIATTR_PARAM_CBANK
	.align		4
        /*0044*/ 	.byte	0x04, 0x0a
        /*0046*/ 	.short	(.L_158 - .L_157)
	.align		4
.L_157:
        /*0048*/ 	.word	index@(.nv.constant0._ZN7cutlass13device_kernelIN5flash11enable_sm90INS1_16FlashAttnFwdSm90INS1_25CollectiveMainloopFwdSm90ILi2EN4cute5tupleIJNS5_1CILi1EEES8_S8_EEENS6_IJNS7_ILi128EEENS7_ILi160EEENS7_ILi192EEEEEELi128ENS_12float_e4m3_tEfNS_4arch4Sm90ELb1ELb0ELb1ELb1ELb1ELb0ELb0ELb1ELb1ELb1ELb0ELb0EEENS1_21CollectiveEpilogueFwdINS6_IJSA_SA_SB_EEES9_NS_10bfloat16_tESG_Li256ELb1ELb1ELb0ELb1EEENS1_36VarlenDynamicPersistentTileSchedulerILi128ELi160ELi256ELi128ELb0ELb1ELb1ELb1ELb1ELb1EEEEEEEEEvNT_6ParamsE)
        /*004c*/ 	.short	0x0380
        /*004e*/ 	.short	0x0a80


	//----- nvinfo : EIATTR_SW_WAR
	.align		4
.L_158:
        /*0050*/ 	.byte	0x04, 0x36
        /*0052*/ 	.short	(.L_160 - .L_159)
.L_159:
        /*0054*/ 	.word	0x00000008
.L_160:


//--------------------- .nv.info._ZN7cutlass13device_kernelIN5flash11enable_sm90INS1_16FlashAttnFwdSm90INS1_25CollectiveMainloopFwdSm90ILi2EN4cute5tupleIJNS5_1CILi1EEES8_S8_EEENS6_IJNS7_ILi128EEENS7_ILi160EEENS7_ILi192EEEEEELi128ENS_12float_e4m3_tEfNS_4arch4Sm90ELb1ELb0ELb1ELb1ELb1ELb1ELb0ELb1ELb1ELb1ELb0ELb0EEENS1_21CollectiveEpilogueFwdINS6_IJSA_SA_SB_EEES9_NS_10bfloat16_tESG_Li256ELb1ELb1ELb0ELb1EEENS1_36VarlenDynamicPersistentTileSchedulerILi128ELi160ELi256ELi128ELb0ELb1ELb1ELb1ELb1ELb1EEEEEEEEEvNT_6ParamsE --------------------------
	.section	.nv.info._ZN7cutlass13device_kernelIN5flash11enable_sm90INS1_16FlashAttnFwdSm90INS1_25CollectiveMainloopFwdSm90ILi2EN4cute5tupleIJNS5_1CILi1EEES8_S8_EEENS6_IJNS7_ILi128EEENS7_ILi160EEENS7_ILi192EEEEEELi128ENS_12float_e4m3_tEfNS_4arch4Sm90ELb1ELb0ELb1ELb1ELb1ELb1ELb0ELb1ELb1ELb1ELb0ELb0EEENS1_21CollectiveEpilogueFwdINS6_IJSA_SA_SB_EEES9_NS_10bfloat16_tESG_Li256ELb1ELb1ELb0ELb1EEENS1_36VarlenDynamicPersistentTileSchedulerILi128ELi160ELi256ELi128ELb0ELb1ELb1ELb1ELb1ELb1EEEEEEEEEvNT_6ParamsE,"",@"SHT_CUDA_INFO"
	.sectionflags	@""
	.align	4


	//----- nvinfo : EIATTR_CUDA_API_VERSION
	.align		4
        /*0000*/ 	.byte	0x04, 0x37
        /*0002*/ 	.short	(.L_162 - .L_161)
.L_161:
        /*0004*/ 	.word	0x00000082


	//----- nvinfo : EIATTR_KPARAM_INFO
	.align		4
.L_162:
        /*0008*/ 	.byte	0x04, 0x17
        /*000a*/ 	.short	(.L_164 - .L_163)
.L_163:
        /*000c*/ 	.word	0x00000000
        /*0010*/ 	.short	0x0000
        /*0012*/ 	.short	0x0000
        /*0014*/ 	.byte	0x00, 0xf0, 0x01, 0x2a


	//----- nvinfo : EIATTR_SPARSE_MMA_MASK
	.align		4
.L_164:
        /*0018*/ 	.byte	0x03, 0x50
        /*001a*/ 	.short	0x0000


	//----- nvinfo : EIATTR_MAXREG_COUNT
	.align		4
        /*001c*/ 	.byte	0x03, 0x1b
        /*001e*/ 	.short	0x00a8


	//----- nvinfo : EIATTR_MERCURY_ISA_VERSION
	.align		4
        /*0020*/ 	.byte	0x03, 0x5f
        /*0022*/ 	.short	0x0101


	//----- nvinfo : EIATTR_VRC_CTA_INIT_COUNT
	.align		4
        /*0024*/ 	.byte	0x02, 0x4a
	.zero		1
	.zero		1


	//----- nvinfo : EIATTR_EXIT_INSTR_OFFSETS
	.align		4
        /*0028*/ 	.byte	0x04, 0x1c
        /*002a*/ 	.short	(.L_166 - .L_165)


	//   ....[0]....
.L_165:
        /*002c*/ 	.word	0x00000010


	//----- nvinfo : EIATTR_MAX_THREADS
	.align		4
.L_166:
        /*0030*/ 	.byte	0x04, 0x05
        /*0032*/ 	.short	(.L_168 - .L_167)
.L_167:
        /*0034*/ 	.word	0x00000180
        /*0038*/ 	.word	0x00000001
        /*003c*/ 	.word	0x00000001


	//----- nvinfo : EIATTR_CBANK_PARAM_SIZE
	.align		4
.L_168:
        /*0040*/ 	.byte	0x03, 0x19
        /*0042*/ 	.short	0x0a80


	//----- nvinfo : EIATTR_PARAM_CBANK
	.align		4
        /*0044*/ 	.byte	0x04, 0x0a
        /*0046*/ 	.short	(.L_170 - .L_169)
	.align		4
.L_169:
        /*0048*/ 	.word	index@(.nv.constant0._ZN7cutlass13device_kernelIN5flash11enable_sm90INS1_16FlashAttnFwdSm90INS1_25CollectiveMainloopFwdSm90ILi2EN4cute5tupleIJNS5_1CILi1EEES8_S8_EEENS6_IJNS7_ILi128EEENS7_ILi160EEENS7_ILi192EEEEEELi128ENS_12float_e4m3_tEfNS_4arch4Sm90ELb1ELb0ELb1ELb1ELb1ELb1ELb0ELb1ELb1ELb1ELb0ELb0EEENS1_21CollectiveEpilogueFwdINS6_IJSA_SA_SB_EEES9_NS_10bfloat16_tESG_Li256ELb1ELb1ELb0ELb1EEENS1_36VarlenDynamicPersistentTileSchedulerILi128ELi160ELi256ELi128ELb0ELb1ELb1ELb1ELb1ELb1EEEEEEEEEvNT_6ParamsE)
        /*004c*/ 	.short	0x0380
        /*004e*/ 	.short	0x0a80


	//----- nvinfo : EIATTR_SW_WAR
	.align		4
.L_170:
        /*0050*/ 	.byte	0x04, 0x36
        /*0052*/ 	.short	(.L_172 - .L_171)
.L_171:
        /*0054*/ 	.word	0x00000008
.L_172:


//--------------------- .nv.callgraph             --------------------------
	.section	.nv.callgraph,"",@"SHT_CUDA_CALLGRAPH"
	.align	4
	.sectionentsize	8
	.align		4
        /*0000*/ 	.word	0x00000000
	.align		4
        /*0004*/ 	.word	0xffffffff
	.align		4
        /*0008*/ 	.word	0x00000000
	.align		4
        /*000c*/ 	.word	0xfffffffe
	.align		4
        /*0010*/ 	.word	0x00000000
	.align		4
        /*0014*/ 	.word	0xfffffffd
	.align		4
        /*0018*/ 	.word	0x00000000
	.align		4
        /*001c*/ 	.word	0xfffffffc


//--------------------- .nv.constant4             --------------------------
	.section	.nv.constant4,"a",@progbits
	.align	8
	.align		8
.nv.constant4:
        /*0000*/ 	.dword	_ZN81_INTERNAL_bf65c093_45_flash_fwd_hdimdiff_e4m3_paged_softcap_sm90_cu_49158569_37464cuda3std3__45__cpo5beginE
	.align		8
        /*0008*/ 	.dword	_ZN81_INTERNAL_bf65c093_45_flash_fwd_hdimdiff_e4m3_paged_softcap_sm90_cu_49158569_37464cuda3std3__45__cpo3endE
	.align		8
        /*0010*/ 	.dword	_ZN81_INTERNAL_bf65c093_45_flash_fwd_hdimdiff_e4m3_paged_softcap_sm90_cu_49158569_37464cuda3std3__45__cpo6cbeginE
	.align		8
        /*0018*/ 	.dword	_ZN81_INTERNAL_bf65c093_45_flash_fwd_hdimdiff_e4m3_paged_softcap_sm90_cu_49158569_37464cuda3std3__45__cpo4cendE
	.align		8
        /*0020*/ 	.dword	_ZN81_INTERNAL_bf65c093_45_flash_fwd_hdimdiff_e4m3_paged_softcap_sm90_cu_49158569_37464cuda3std3__483_GLOBAL__N__bf65c093_45_flash_fwd_hdimdiff_e4m3_paged_softcap_sm90_cu_49158569_37466ignoreE
	.align		8
        /*0028*/ 	.dword	_ZN81_INTERNAL_bf65c093_45_flash_fwd_hdimdiff_e4m3_paged_softcap_sm90_cu_49158569_37464cuda3std3__419piecewise_constructE
	.align		8
        /*0030*/ 	.dword	_ZN81_INTERNAL_bf65c093_45_flash_fwd_hdimdiff_e4m3_paged_softcap_sm90_cu_49158569_37464cuda3std3__48in_placeE
	.align		8
        /*0038*/ 	.dword	_ZN81_INTERNAL_bf65c093_45_flash_fwd_hdimdiff_e4m3_paged_softcap_sm90_cu_49158569_37464cuda3std6ranges3__45__cpo4swapE
	.align		8
        /*0040*/ 	.dword	_ZN81_INTERNAL_bf65c093_45_flash_fwd_hdimdiff_e4m3_paged_softcap_sm90_cu_49158569_37464cuda3std6ranges3__45__cpo9iter_moveE
	.align		8
        /*0048*/ 	.dword	_ZN81_INTERNAL_bf65c093_45_flash_fwd_hdimdiff_e4m3_paged_softcap_sm90_cu_49158569_37464cute7productE
	.align		8
        /*0050*/ 	.dword	_ZN81_INTERNAL_bf65c093_45_flash_fwd_hdimdiff_e4m3_paged_softcap_sm90_cu_49158569_37464cute1_E


//--------------------- .text._ZN7cutlass13device_kernelIN5flash11enable_sm90INS1_16FlashAttnFwdSm90INS1_25CollectiveMainloopFwdSm90ILi2EN4cute5tupleIJNS5_1CILi1EEES8_S8_EEENS6_IJNS7_ILi128EEENS7_ILi160EEENS7_ILi192EEEEEELi128ENS_12float_e4m3_tEfNS_4arch4Sm90ELb0ELb0ELb1ELb0ELb1ELb0ELb0ELb1ELb1ELb1ELb0ELb0EEENS1_21CollectiveEpilogueFwdINS6_IJSA_SA_SB_EEES9_NS_10bfloat16_tESG_Li256ELb0ELb1ELb0ELb1EEENS1_29StaticPersistentTileSchedulerILb0EEEEEEEEEvNT_6ParamsE --------------------------
	.section	.text._ZN7cutlass13device_kernelIN5flash11enable_sm90INS1_16FlashAttnFwdSm90INS1_25CollectiveMainloopFwdSm90ILi2EN4cute5tupleIJNS5_1CILi1EEES8_S8_EEENS6_IJNS7_ILi128EEENS7_ILi160EEENS7_ILi192EEEEEELi128ENS_12float_e4m3_tEfNS_4arch4Sm90ELb0ELb0ELb1ELb0ELb1ELb0ELb0ELb1ELb1ELb1ELb0ELb0EEENS1_21CollectiveEpilogueFwdINS6_IJSA_SA_SB_EEES9_NS_10bfloat16_tESG_Li256ELb0ELb1ELb0ELb1EEENS1_29StaticPersistentTileSchedulerILb0EEEEEEEEEvNT_6ParamsE,"ax",@progbits
	.align	128
.text._ZN7cutlass13device_kernelIN5flash11enable_sm90INS1_16FlashAttnFwdSm90INS1_25CollectiveMainloopFwdSm90ILi2EN4cute5tupleIJNS5_1CILi1EEES8_S8_EEENS6_IJNS7_ILi128EEENS7_ILi160EEENS7_ILi192EEEEEELi128ENS_12float_e4m3_tEfNS_4arch4Sm90ELb0ELb0ELb1ELb0ELb1ELb0ELb0ELb1ELb1ELb1ELb0ELb0EEENS1_21CollectiveEpilogueFwdINS6_IJSA_SA_SB_EEES9_NS_10bfloat16_tESG_Li256ELb0ELb1ELb0ELb1EEENS1_29StaticPersistentTileSchedulerILb0EEEEEEEEEvNT_6ParamsE:
        .type           _ZN7cutlass13device_kernelIN5flash11enable_sm90INS1_16FlashAttnFwdSm90INS1_25CollectiveMainloopFwdSm90ILi2EN4cute5tupleIJNS5_1CILi1EEES8_S8_EEENS6_IJNS7_ILi128EEENS7_ILi160EEENS7_ILi192EEEEEELi128ENS_12float_e4m3_tEfNS_4arch4Sm90ELb0ELb0ELb1ELb0ELb1ELb0ELb0ELb1ELb1ELb1ELb0ELb0EEENS1_21CollectiveEpilogueFwdINS6_IJSA_SA_SB_EEES9_NS_10bfloat16_tESG_Li256ELb0ELb1ELb0ELb1EEENS1_29StaticPersistentTileSchedulerILb0EEEEEEEEEvNT_6ParamsE,@function
        .size           _ZN7cutlass13device_kernelIN5flash11enable_sm90INS1_16FlashAttnFwdSm90INS1_25CollectiveMainloopFwdSm90ILi2EN4cute5tupleIJNS5_1CILi1EEES8_S8_EEENS6_IJNS7_ILi128EEENS7_ILi160EEENS7_ILi192EEEEEELi128ENS_12float_e4m3_tEfNS_4arch4Sm90ELb0ELb0ELb1ELb0ELb1ELb0ELb0ELb1ELb1ELb1ELb0ELb0EEENS1_21CollectiveEpilogueFwdINS6_IJSA_SA_SB_EEES9_NS_10bfloat16_tESG_Li256ELb0ELb1ELb0ELb1EEENS1_29StaticPersistentTileSchedulerILb0EEEEEEEEEvNT_6ParamsE,(.L_x_9 - _ZN7cutlass13device_kernelIN5flash11enable_sm90INS1_16FlashAttnFwdSm90INS1_25CollectiveMainloopFwdSm90ILi2EN4cute5tupleIJNS5_1CILi1EEES8_S8_EEENS6_IJNS7_ILi128EEENS7_ILi160EEENS7_ILi192EEEEEELi128ENS_12float_e4m3_tEfNS_4arch4Sm90ELb0ELb0ELb1ELb0ELb1ELb0ELb0ELb1ELb1ELb1ELb0ELb0EEENS1_21CollectiveEpilogueFwdINS6_IJSA_SA_SB_EEES9_NS_10bfloat16_tESG_Li256ELb0ELb1ELb0ELb1EEENS1_29StaticPersistentTileSchedulerILb0EEEEEEEEEvNT_6ParamsE)
        .other          _ZN7cutlass13device_kernelIN5flash11enable_sm90INS1_16FlashAttnFwdSm90INS1_25CollectiveMainloopFwdSm90ILi2EN4cute5tupleIJNS5_1CILi1EEES8_S8_EEENS6_IJNS7_ILi128EEENS7_ILi160EEENS7_ILi192EEEEEELi128ENS_12float_e4m3_tEfNS_4arch4Sm90ELb0ELb0ELb1ELb0ELb1ELb0ELb0ELb1ELb1ELb1ELb0ELb0EEENS1_21CollectiveEpilogueFwdINS6_IJSA_SA_SB_EEES9_NS_10bfloat16_tESG_Li256ELb0ELb1ELb0ELb1EEENS1_29StaticPersistentTileSchedulerILb0EEEEEEEEEvNT_6ParamsE,@"STO_CUDA_ENTRY STV_DEFAULT"
_ZN7cutlass13device_kernelIN5flash11enable_sm90INS1_16FlashAttnFwdSm90INS1_25CollectiveMainloopFwdSm90ILi2EN4cute5tupleIJNS5_1CILi1EEES8_S8_EEENS6_IJNS7_ILi128EEENS7_ILi160EEENS7_ILi192EEEEEELi128ENS_12float_e4m3_tEfNS_4arch4Sm90ELb0ELb0ELb1ELb0ELb1ELb0ELb0ELb1ELb1ELb1ELb0ELb0EEENS1_21CollectiveEpilogueFwdINS6_IJSA_SA_SB_EEES9_NS_10bfloat16_tESG_Li256ELb0ELb1ELb0ELb1EEENS1_29StaticPersistentTileSchedulerILb0EEEEEEEEEvNT_6ParamsE:
[----:B------:R-:W-:Y:S01]  /*0000*/  LDC R1, c[0x0][0x37c] ;  /* 0x0000df00ff017b82 */ /* 0x000fe20000000800 */
[----:B------:R-:W-:Y:S05]  /*0010*/  EXIT ;  /* 0x000000000000794d */ /* 0x000fea0003800000 */
.L_x_0:
[----:B------:R-:W-:-:S00]  /*0020*/  BRA `(.L_x_0) ;  /* 0xfffffffc00fc7947 */ /* 0x000fc0000383ffff */
[----:B------:R-:W-:-:S00]  /*0030*/  NOP ;  /* 0x0000000000007918 */ /* 0x000fc00000000000 */
        /* <DEDUP_REMOVED lines=12> */
.L_x_9:


//--------------------- .text._ZN7cutlass13device_kernelIN5flash11enable_sm90INS1_16FlashAttnFwdSm90INS1_25CollectiveMainloopFwdSm90ILi2EN4cute5tupleIJNS5_1CILi1EEES8_S8_EEENS6_IJNS7_ILi128EEENS7_ILi160EEENS7_ILi192EEEEEELi128ENS_12float_e4m3_tEfNS_4arch4Sm90ELb0ELb0ELb1ELb1ELb1ELb0ELb0ELb1ELb1ELb1ELb0ELb0EEENS1_21CollectiveEpilogueFwdINS6_IJSA_SA_SB_EEES9_NS_10bfloat16_tESG_Li256ELb1ELb1ELb0ELb1EEENS1_36VarlenDynamicPersistentTileSchedulerILi128ELi160ELi256ELi128ELb0ELb1ELb1ELb0ELb1ELb1EEEEEEEEEvNT_6ParamsE --------------------------
	.section	.text._ZN7cutlass13device_kernelIN5flash11enable_sm90INS1_16FlashAttnFwdSm90INS1_25CollectiveMainloopFwdSm90ILi2EN4cute5tupleIJNS5_1CILi1EEES8_S8_EEENS6_IJNS7_ILi128EEENS7_ILi160EEENS7_ILi192EEEEEELi128ENS_12float_e4m3_tEfNS_4arch4Sm90ELb0ELb0ELb1ELb1ELb1ELb0ELb0ELb1ELb1ELb1ELb0ELb0EEENS1_21CollectiveEpilogueFwdINS6_IJSA_SA_SB_EEES9_NS_10bfloat16_tESG_Li256ELb1ELb1ELb0ELb1EEENS1_36VarlenDynamicPersistentTileSchedulerILi128ELi160ELi256ELi128ELb0ELb1ELb1ELb0ELb1ELb1EEEEEEEEEvNT_6ParamsE,"ax",@progbits
	.align	128
.text._ZN7cutlass13device_kernelIN5flash11enable_sm90INS1_16FlashAttnFwdSm90INS1_25CollectiveMainloopFwdSm90ILi2EN4cute5tupleIJNS5_1CILi1EEES8_S8_EEENS6_IJNS7_ILi128EEENS7_ILi160EEENS7_ILi192EEEEEELi128ENS_12float_e4m3_tEfNS_4arch4Sm90ELb0ELb0ELb1ELb1ELb1ELb0ELb0ELb1ELb1ELb1ELb0ELb0EEENS1_21CollectiveEpilogueFwdINS6_IJSA_SA_SB_EEES9_NS_10bfloat16_tESG_Li256ELb1ELb1ELb0ELb1EEENS1_36VarlenDynamicPersistentTileSchedulerILi128ELi160ELi256ELi128ELb0ELb1ELb1ELb0ELb1ELb1EEEEEEEEEvNT_6ParamsE:
        .type           _ZN7cutlass13device_kernelIN5flash11enable_sm90INS1_16FlashAttnFwdSm90INS1_25CollectiveMainloopFwdSm90ILi2EN4cute5tupleIJNS5_1CILi1EEES8_S8_EEENS6_IJNS7_ILi128EEENS7_ILi160EEENS7_ILi192EEEEEELi128ENS_12float_e4m3_tEfNS_4arch4Sm90ELb0ELb0ELb1ELb1ELb1ELb0ELb0ELb1ELb1ELb1ELb0ELb0EEENS1_21CollectiveEpilogueFwdINS6_IJSA_SA_SB_EEES9_NS_10bfloat16_tESG_Li256ELb1ELb1ELb0ELb1EEENS1_36VarlenDynamicPersistentTileSchedulerILi128ELi160ELi256ELi128ELb0ELb1ELb1ELb0ELb1ELb1EEEEEEEEEvNT_6ParamsE,@function
        .size           _ZN7cutlass13device_kernelIN5flash11enable_sm90INS1_16FlashAttnFwdSm90INS1_25CollectiveMainloopFwdSm90ILi2EN4cute5tupleIJNS5_1CILi1EEES8_S8_EEENS6_IJNS7_ILi128EEENS7_ILi160EEENS7_ILi192EEEEEELi128ENS_12float_e4m3_tEfNS_4arch4Sm90ELb0ELb0ELb1ELb1ELb1ELb0ELb0ELb1ELb1ELb1ELb0ELb0EEENS1_21CollectiveEpilogueFwdINS6_IJSA_SA_SB_EEES9_NS_10bfloat16_tESG_Li256ELb1ELb1ELb0ELb1EEENS1_36VarlenDynamicPersistentTileSchedulerILi128ELi160ELi256ELi128ELb0ELb1ELb1ELb0ELb1ELb1EEEEEEEEEvNT_6ParamsE,(.L_x_10 - _ZN7cutlass13device_kernelIN5flash11enable_sm90INS1_16FlashAttnFwdSm90INS1_25CollectiveMainloopFwdSm90ILi2EN4cute5tupleIJNS5_1CILi1EEES8_S8_EEENS6_IJNS7_ILi128EEENS7_ILi160EEENS7_ILi192EEEEEELi128ENS_12float_e4m3_tEfNS_4arch4Sm90ELb0ELb0ELb1ELb1ELb1ELb0ELb0ELb1ELb1ELb1ELb0ELb0EEENS1_21CollectiveEpilogueFwdINS6_IJSA_SA_SB_EEES9_NS_10bfloat16_tESG_Li256ELb1ELb1ELb0ELb1EEENS1_36VarlenDynamicPersistentTileSchedulerILi128ELi160ELi256ELi128ELb0ELb1ELb1ELb0ELb1ELb1EEEEEEEEEvNT_6ParamsE)
        .other          _ZN7cutlass13device_kernelIN5flash11enable_sm90INS1_16FlashAttnFwdSm90INS1_25CollectiveMainloopFwdSm90ILi2EN4cute5tupleIJNS5_1CILi1EEES8_S8_EEENS6_IJNS7_ILi128EEENS7_ILi160EEENS7_ILi192EEEEEELi128ENS_12float_e4m3_tEfNS_4arch4Sm90ELb0ELb0ELb1ELb1ELb1ELb0ELb0ELb1ELb1ELb1ELb0ELb0EEENS1_21CollectiveEpilogueFwdINS6_IJSA_SA_SB_EEES9_NS_10bfloat16_tESG_Li256ELb1ELb1ELb0ELb1EEENS1_36VarlenDynamicPersistentTileSchedulerILi128ELi160ELi256ELi128ELb0ELb1ELb1ELb0ELb1ELb1EEEEEEEEEvNT_6ParamsE,@"STO_CUDA_ENTRY STV_DEFAULT"
_ZN7cutlass13device_kernelIN5flash11enable_sm90INS1_16FlashAttnFwdSm90INS1_25CollectiveMainloopFwdSm90ILi2EN4cute5tupleIJNS5_1CILi1EEES8_S8_EEENS6_IJNS7_ILi128EEENS7_ILi160EEENS7_ILi192EEEEEELi128ENS_12float_e4m3_tEfNS_4arch4Sm90ELb0ELb0ELb1ELb1ELb1ELb0ELb0ELb1ELb1ELb1ELb0ELb0EEENS1_21CollectiveEpilogueFwdINS6_IJSA_SA_SB_EEES9_NS_10bfloat16_tESG_Li256ELb1ELb1ELb0ELb1EEENS1_36VarlenDynamicPersistentTileSchedulerILi128ELi160ELi256ELi128ELb0ELb1ELb1ELb0ELb1ELb1EEEEEEEEEvNT_6ParamsE:
[----:B------:R-:W-:Y:S01]  /*0000*/  LDC R1, c[0x0][0x37c] ;  /* 0x0000df00ff017b82 */ /* 0x000fe20000000800 */
[----:B------:R-:W-:Y:S05]  /*0010*/  EXIT ;  /* 0x000000000000794d */ /* 0x000fea0003800000 */
.L_x_1:
        /* <DEDUP_REMOVED lines=14> */
.L_x_10:


//--------------------- .text._ZN7cutlass13device_kernelIN5flash11enable_sm90INS1_16FlashAttnFwdSm90INS1_25CollectiveMainloopFwdSm90ILi2EN4cute5tupleIJNS5_1CILi1EEES8_S8_EEENS6_IJNS7_ILi128EEENS7_ILi160EEENS7_ILi192EEEEEELi128ENS_12float_e4m3_tEfNS_4arch4Sm90ELb0ELb0ELb1ELb1ELb1ELb1ELb0ELb1ELb1ELb1ELb0ELb0EEENS1_21CollectiveEpilogueFwdINS6_IJSA_SA_SB_EEES9_NS_10bfloat16_tESG_Li256ELb1ELb1ELb0ELb1EEENS1_36VarlenDynamicPersistentTileSchedulerILi128ELi160ELi256ELi128ELb0ELb1ELb1ELb0ELb1ELb1EEEEEEEEEvNT_6ParamsE --------------------------
	.section	.text._ZN7cutlass13device_kernelIN5flash11enable_sm90INS1_16FlashAttnFwdSm90INS1_25CollectiveMainloopFwdSm90ILi2EN4cute5tupleIJNS5_1CILi1EEES8_S8_EEENS6_IJNS7_ILi128EEENS7_ILi160EEENS7_ILi192EEEEEELi128ENS_12float_e4m3_tEfNS_4arch4Sm90ELb0ELb0ELb1ELb1ELb1ELb1ELb0ELb1ELb1ELb1ELb0ELb0EEENS1_21CollectiveEpilogueFwdINS6_IJSA_SA_SB_EEES9_NS_10bfloat16_tESG_Li256ELb1ELb1ELb0ELb1EEENS1_36VarlenDynamicPersistentTileSchedulerILi128ELi160ELi256ELi128ELb0ELb1ELb1ELb0ELb1ELb1EEEEEEEEEvNT_6ParamsE,"ax",@progbits
	.align	128
.text._ZN7cutlass13device_kernelIN5flash11enable_sm90INS1_16FlashAttnFwdSm90INS1_25CollectiveMainloopFwdSm90ILi2EN4cute5tupleIJNS5_1CILi1EEES8_S8_EEENS6_IJNS7_ILi128EEENS7_ILi160EEENS7_ILi192EEEEEELi128ENS_12float_e4m3_tEfNS_4arch4Sm90ELb0ELb0ELb1ELb1ELb1ELb1ELb0ELb1ELb1ELb1ELb0ELb0EEENS1_21CollectiveEpilogueFwdINS6_IJSA_SA_SB_EEES9_NS_10bfloat16_tESG_Li256ELb1ELb1ELb0ELb1EEENS1_36VarlenDynamicPersistentTileSchedulerILi128ELi160ELi256ELi128ELb0ELb1ELb1ELb0ELb1ELb1EEEEEEEEEvNT_6ParamsE:
        .type           _ZN7cutlass13device_kernelIN5flash11enable_sm90INS1_16FlashAttnFwdSm90INS1_25CollectiveMainloopFwdSm90ILi2EN4cute5tupleIJNS5_1CILi1EEES8_S8_EEENS6_IJNS7_ILi128EEENS7_ILi160EEENS7_ILi192EEEEEELi128ENS_12float_e4m3_tEfNS_4arch4Sm90ELb0ELb0ELb1ELb1ELb1ELb1ELb0ELb1ELb1ELb1ELb0ELb0EEENS1_21CollectiveEpilogueFwdINS6_IJSA_SA_SB_EEES9_NS_10bfloat16_tESG_Li256ELb1ELb1ELb0ELb1EEENS1_36VarlenDynamicPersistentTileSchedulerILi128ELi160ELi256ELi128ELb0ELb1ELb1ELb0ELb1ELb1EEEEEEEEEvNT_6ParamsE,@function
        .size           _ZN7cutlass13device_kernelIN5flash11enable_sm90INS1_16FlashAttnFwdSm90INS1_25CollectiveMainloopFwdSm90ILi2EN4cute5tupleIJNS5_1CILi1EEES8_S8_EEENS6_IJNS7_ILi128EEENS7_ILi160EEENS7_ILi192EEEEEELi128ENS_12float_e4m3_tEfNS_4arch4Sm90ELb0ELb0ELb1ELb1ELb1ELb1ELb0ELb1ELb1ELb1ELb0ELb0EEENS1_21CollectiveEpilogueFwdINS6_IJSA_SA_SB_EEES9_NS_10bfloat16_tESG_Li256ELb1ELb1ELb0ELb1EEENS1_36VarlenDynamicPersistentTileSchedulerILi128ELi160ELi256ELi128ELb0ELb1ELb1ELb0ELb1ELb1EEEEEEEEEvNT_6ParamsE,(.L_x_11 - _ZN7cutlass13device_kernelIN5flash11enable_sm90INS1_16FlashAttnFwdSm90INS1_25CollectiveMainloopFwdSm90ILi2EN4cute5tupleIJNS5_1CILi1EEES8_S8_EEENS6_IJNS7_ILi128EEENS7_ILi160EEENS7_ILi192EEEEEELi128ENS_12float_e4m3_tEfNS_4arch4Sm90ELb0ELb0ELb1ELb1ELb1ELb1ELb0ELb1ELb1ELb1ELb0ELb0EEENS1_21CollectiveEpilogueFwdINS6_IJSA_SA_SB_EEES9_NS_10bfloat16_tESG_Li256ELb1ELb1ELb0ELb1EEENS1_36VarlenDynamicPersistentTileSchedulerILi128ELi160ELi256ELi128ELb0ELb1ELb1ELb0ELb1ELb1EEEEEEEEEvNT_6ParamsE)
        .other          _ZN7cutlass13device_kernelIN5flash11enable_sm90INS1_16FlashAttnFwdSm90INS1_25CollectiveMainloopFwdSm90ILi2EN4cute5tupleIJNS5_1CILi1EEES8_S8_EEENS6_IJNS7_ILi128EEENS7_ILi160EEENS7_ILi192EEEEEELi128ENS_12float_e4m3_tEfNS_4arch4Sm90ELb0ELb0ELb1ELb1ELb1ELb1ELb0ELb1ELb1ELb1ELb0ELb0EEENS1_21CollectiveEpilogueFwdINS6_IJSA_SA_SB_EEES9_NS_10bfloat16_tESG_Li256ELb1ELb1ELb0ELb1EEENS1_36VarlenDynamicPersistentTileSchedulerILi128ELi160ELi256ELi128ELb0ELb1ELb1ELb0ELb1ELb1EEEEEEEEEvNT_6ParamsE,@"STO_CUDA_ENTRY STV_DEFAULT"
_ZN7cutlass13device_kernelIN5flash11enable_sm90INS1_16FlashAttnFwdSm90INS1_25CollectiveMainloopFwdSm90ILi2EN4cute5tupleIJNS5_1CILi1EEES8_S8_EEENS6_IJNS7_ILi128EEENS7_ILi160EEENS7_ILi192EEEEEELi128ENS_12float_e4m3_tEfNS_4arch4Sm90ELb0ELb0ELb1ELb1ELb1ELb1ELb0ELb1ELb1ELb1ELb0ELb0EEENS1_21CollectiveEpilogueFwdINS6_IJSA_SA_SB_EEES9_NS_10bfloat16_tESG_Li256ELb1ELb1ELb0ELb1EEENS1_36VarlenDynamicPersistentTileSchedulerILi128ELi160ELi256ELi128ELb0ELb1ELb1ELb0ELb1ELb1EEEEEEEEEvNT_6ParamsE:
[----:B------:R-:W-:Y:S01]  /*0000*/  LDC R1, c[0x0][0x37c] ;  /* 0x0000df00ff017b82 */ /* 0x000fe20000000800 */
[----:B------:R-:W-:Y:S05]  /*0010*/  EXIT ;  /* 0x000000000000794d */ /* 0x000fea0003800000 */
.L_x_2:
        /* <DEDUP_REMOVED lines=14> */
.L_x_11:


//--------------------- .text._ZN7cutlass13device_kernelIN5flash11enable_sm90INS1_16FlashAttnFwdSm90INS1_25CollectiveMainloopFwdSm90ILi2EN4cute5tupleIJNS5_1CILi1EEES8_S8_EEENS6_IJNS7_ILi128EEESA_NS7_ILi192EEEEEELi128ENS_12float_e4m3_tEfNS_4arch4Sm90ELb0ELb1ELb1ELb0ELb1ELb0ELb0ELb1ELb1ELb1ELb0ELb0EEENS1_21CollectiveEpilogueFwdINS6_IJSA_SA_SA_EEES9_NS_10bfloat16_tESF_Li256ELb0ELb1ELb0ELb1EEENS1_30DynamicPersistentTileSchedulerILi256ELi128ELb0ELb1ELb1EEEEEEEEEvNT_6ParamsE --------------------------
	.section	.text._ZN7cutlass13device_kernelIN5flash11enable_sm90INS1_16FlashAttnFwdSm90INS1_25CollectiveMainloopFwdSm90ILi2EN4cute5tupleIJNS5_1CILi1EEES8_S8_EEENS6_IJNS7_ILi128EEESA_NS7_ILi192EEEEEELi128ENS_12float_e4m3_tEfNS_4arch4Sm90ELb0ELb1ELb1ELb0ELb1ELb0ELb0ELb1ELb1ELb1ELb0ELb0EEENS1_21CollectiveEpilogueFwdINS6_IJSA_SA_SA_EEES9_NS_10bfloat16_tESF_Li256ELb0ELb1ELb0ELb1EEENS1_30DynamicPersistentTileSchedulerILi256ELi128ELb0ELb1ELb1EEEEEEEEEvNT_6ParamsE,"ax",@progbits
	.align	128
.text._ZN7cutlass13device_kernelIN5flash11enable_sm90INS1_16FlashAttnFwdSm90INS1_25CollectiveMainloopFwdSm90ILi2EN4cute5tupleIJNS5_1CILi1EEES8_S8_EEENS6_IJNS7_ILi128EEESA_NS7_ILi192EEEEEELi128ENS_12float_e4m3_tEfNS_4arch4Sm90ELb0ELb1ELb1ELb0ELb1ELb0ELb0ELb1ELb1ELb1ELb0ELb0EEENS1_21CollectiveEpilogueFwdINS6_IJSA_SA_SA_EEES9_NS_10bfloat16_tESF_Li256ELb0ELb1ELb0ELb1EEENS1_30DynamicPersistentTileSchedulerILi256ELi128ELb0ELb1ELb1EEEEEEEEEvNT_6ParamsE:
        .type           _ZN7cutlass13device_kernelIN5flash11enable_sm90INS1_16FlashAttnFwdSm90INS1_25CollectiveMainloopFwdSm90ILi2EN4cute5tupleIJNS5_1CILi1EEES8_S8_EEENS6_IJNS7_ILi128EEESA_NS7_ILi192EEEEEELi128ENS_12float_e4m3_tEfNS_4arch4Sm90ELb0ELb1ELb1ELb0ELb1ELb0ELb0ELb1ELb1ELb1ELb0ELb0EEENS1_21CollectiveEpilogueFwdINS6_IJSA_SA_SA_EEES9_NS_10bfloat16_tESF_Li256ELb0ELb1ELb0ELb1EEENS1_30DynamicPersistentTileSchedulerILi256ELi128ELb0ELb1ELb1EEEEEEEEEvNT_6ParamsE,@function
        .size           _ZN7cutlass13device_kernelIN5flash11enable_sm90INS1_16FlashAttnFwdSm90INS1_25CollectiveMainloopFwdSm90ILi2EN4cute5tupleIJNS5_1CILi1EEES8_S8_EEENS6_IJNS7_ILi128EEESA_NS7_ILi192EEEEEELi128ENS_12float_e4m3_tEfNS_4arch4Sm90ELb0ELb1ELb1ELb0ELb1ELb0ELb0ELb1ELb1ELb1ELb0ELb0EEENS1_21CollectiveEpilogueFwdINS6_IJSA_SA_SA_EEES9_NS_10bfloat16_tESF_Li256ELb0ELb1ELb0ELb1EEENS1_30DynamicPersistentTileSchedulerILi256ELi128ELb0ELb1ELb1EEEEEEEEEvNT_6ParamsE,(.L_x_12 - _ZN7cutlass13device_kernelIN5flash11enable_sm90INS1_16FlashAttnFwdSm90INS1_25CollectiveMainloopFwdSm90ILi2EN4cute5tupleIJNS5_1CILi1EEES8_S8_EEENS6_IJNS7_ILi128EEESA_NS7_ILi192EEEEEELi128ENS_12float_e4m3_tEfNS_4arch4Sm90ELb0ELb1ELb1ELb0ELb1ELb0ELb0ELb1ELb1ELb1ELb0ELb0EEENS1_21CollectiveEpilogueFwdINS6_IJSA_SA_SA_EEES9_NS_10bfloat16_tESF_Li256ELb0ELb1ELb0ELb1EEENS1_30DynamicPersistentTileSchedulerILi256ELi128ELb0ELb1ELb1EEEEEEEEEvNT_6ParamsE)
        .other          _ZN7cutlass13device_kernelIN5flash11enable_sm90INS1_16FlashAttnFwdSm90INS1_25CollectiveMainloopFwdSm90ILi2EN4cute5tupleIJNS5_1CILi1EEES8_S8_EEENS6_IJNS7_ILi128EEESA_NS7_ILi192EEEEEELi128ENS_12float_e4m3_tEfNS_4arch4Sm90ELb0ELb1ELb1ELb0ELb1ELb0ELb0ELb1ELb1ELb1ELb0ELb0EEENS1_21CollectiveEpilogueFwdINS6_IJSA_SA_SA_EEES9_NS_10bfloat16_tESF_Li256ELb0ELb1ELb0ELb1EEENS1_30DynamicPersistentTileSchedulerILi256ELi128ELb0ELb1ELb1EEEEEEEEEvNT_6ParamsE,@"STO_CUDA_ENTRY STV_DEFAULT"
_ZN7cutlass13device_kernelIN5flash11enable_sm90INS1_16FlashAttnFwdSm90INS1_25CollectiveMainloopFwdSm90ILi2EN4cute5tupleIJNS5_1CILi1EEES8_S8_EEENS6_IJNS7_ILi128EEESA_NS7_ILi192EEEEEELi128ENS_12float_e4m3_tEfNS_4arch4Sm90ELb0ELb1ELb1ELb0ELb1ELb0ELb0ELb1ELb1ELb1ELb0ELb0EEENS1_21CollectiveEpilogueFwdINS6_IJSA_SA_SA_EEES9_NS_10bfloat16_tESF_Li256ELb0ELb1ELb0ELb1EEENS1_30DynamicPersistentTileSchedulerILi256ELi128ELb0ELb1ELb1EEEEEEEEEvNT_6ParamsE:
[----:B------:R-:W-:Y:S01]  /*0000*/  LDC R1, c[0x0][0x37c] ;  /* 0x0000df00ff017b82 */ /* 0x000fe20000000800 */
[----:B------:R-:W-:Y:S05]  /*0010*/  EXIT ;  /* 0x000000000000794d */ /* 0x000fea0003800000 */
.L_x_3:
        /* <DEDUP_REMOVED lines=14> */
.L_x_12:


//--------------------- .text._ZN7cutlass13device_kernelIN5flash11enable_sm90INS1_16FlashAttnFwdSm90INS1_25CollectiveMainloopFwdSm90ILi2EN4cute5tupleIJNS5_1CILi1EEES8_S8_EEENS6_IJNS7_ILi128EEESA_NS7_ILi192EEEEEELi128ENS_12float_e4m3_tEfNS_4arch4Sm90ELb0ELb1ELb1ELb1ELb1ELb0ELb0ELb1ELb1ELb1ELb0ELb0EEENS1_21CollectiveEpilogueFwdINS6_IJSA_SA_SA_EEES9_NS_10bfloat16_tESF_Li256ELb1ELb1ELb0ELb1EEENS1_36VarlenDynamicPersistentTileSchedulerILi128ELi128ELi256ELi128ELb0ELb1ELb1ELb1ELb0ELb1EEEEEEEEEvNT_6ParamsE --------------------------
	.section	.text._ZN7cutlass13device_kernelIN5flash11enable_sm90INS1_16FlashAttnFwdSm90INS1_25CollectiveMainloopFwdSm90ILi2EN4cute5tupleIJNS5_1CILi1EEES8_S8_EEENS6_IJNS7_ILi128EEESA_NS7_ILi192EEEEEELi128ENS_12float_e4m3_tEfNS_4arch4Sm90ELb0ELb1ELb1ELb1ELb1ELb0ELb0ELb1ELb1ELb1ELb0ELb0EEENS1_21CollectiveEpilogueFwdINS6_IJSA_SA_SA_EEES9_NS_10bfloat16_tESF_Li256ELb1ELb1ELb0ELb1EEENS1_36VarlenDynamicPersistentTileSchedulerILi128ELi128ELi256ELi128ELb0ELb1ELb1ELb1ELb0ELb1EEEEEEEEEvNT_6ParamsE,"ax",@progbits
	.align	128
.text._ZN7cutlass13device_kernelIN5flash11enable_sm90INS1_16FlashAttnFwdSm90INS1_25CollectiveMainloopFwdSm90ILi2EN4cute5tupleIJNS5_1CILi1EEES8_S8_EEENS6_IJNS7_ILi128EEESA_NS7_ILi192EEEEEELi128ENS_12float_e4m3_tEfNS_4arch4Sm90ELb0ELb1ELb1ELb1ELb1ELb0ELb0ELb1ELb1ELb1ELb0ELb0EEENS1_21CollectiveEpilogueFwdINS6_IJSA_SA_SA_EEES9_NS_10bfloat16_tESF_Li256ELb1ELb1ELb0ELb1EEENS1_36VarlenDynamicPersistentTileSchedulerILi128ELi128ELi256ELi128ELb0ELb1ELb1ELb1ELb0ELb1EEEEEEEEEvNT_6ParamsE:
        .type           _ZN7cutlass13device_kernelIN5flash11enable_sm90INS1_16FlashAttnFwdSm90INS1_25CollectiveMainloopFwdSm90ILi2EN4cute5tupleIJNS5_1CILi1EEES8_S8_EEENS6_IJNS7_ILi128EEESA_NS7_ILi192EEEEEELi128ENS_12float_e4m3_tEfNS_4arch4Sm90ELb0ELb1ELb1ELb1ELb1ELb0ELb0ELb1ELb1ELb1ELb0ELb0EEENS1_21CollectiveEpilogueFwdINS6_IJSA_SA_SA_EEES9_NS_10bfloat16_tESF_Li256ELb1ELb1ELb0ELb1EEENS1_36VarlenDynamicPersistentTileSchedulerILi128ELi128ELi256ELi128ELb0ELb1ELb1ELb1ELb0ELb1EEEEEEEEEvNT_6ParamsE,@function
        .size           _ZN7cutlass13device_kernelIN5flash11enable_sm90INS1_16FlashAttnFwdSm90INS1_25CollectiveMainloopFwdSm90ILi2EN4cute5tupleIJNS5_1CILi1EEES8_S8_EEENS6_IJNS7_ILi128EEESA_NS7_ILi192EEEEEELi128ENS_12float_e4m3_tEfNS_4arch4Sm90ELb0ELb1ELb1ELb1ELb1ELb0ELb0ELb1ELb1ELb1ELb0ELb0EEENS1_21CollectiveEpilogueFwdINS6_IJSA_SA_SA_EEES9_NS_10bfloat16_tESF_Li256ELb1ELb1ELb0ELb1EEENS1_36VarlenDynamicPersistentTileSchedulerILi128ELi128ELi256ELi128ELb0ELb1ELb1ELb1ELb0ELb1EEEEEEEEEvNT_6ParamsE,(.L_x_13 - _ZN7cutlass13device_kernelIN5flash11enable_sm90INS1_16FlashAttnFwdSm90INS1_25CollectiveMainloopFwdSm90ILi2EN4cute5tupleIJNS5_1CILi1EEES8_S8_EEENS6_IJNS7_ILi128EEESA_NS7_ILi192EEEEEELi128ENS_12float_e4m3_tEfNS_4arch4Sm90ELb0ELb1ELb1ELb1ELb1ELb0ELb0ELb1ELb1ELb1ELb0ELb0EEENS1_21CollectiveEpilogueFwdINS6_IJSA_SA_SA_EEES9_NS_10bfloat16_tESF_Li256ELb1ELb1ELb0ELb1EEENS1_36VarlenDynamicPersistentTileSchedulerILi128ELi128ELi256ELi128ELb0ELb1ELb1ELb1ELb0ELb1EEEEEEEEEvNT_6ParamsE)
        .other          _ZN7cutlass13device_kernelIN5flash11enable_sm90INS1_16FlashAttnFwdSm90INS1_25CollectiveMainloopFwdSm90ILi2EN4cute5tupleIJNS5_1CILi1EEES8_S8_EEENS6_IJNS7_ILi128EEESA_NS7_ILi192EEEEEELi128ENS_12float_e4m3_tEfNS_4arch4Sm90ELb0ELb1ELb1ELb1ELb1ELb0ELb0ELb1ELb1ELb1ELb0ELb0EEENS1_21CollectiveEpilogueFwdINS6_IJSA_SA_SA_EEES9_NS_10bfloat16_tESF_Li256ELb1ELb1ELb0ELb1EEENS1_36VarlenDynamicPersistentTileSchedulerILi128ELi128ELi256ELi128ELb0ELb1ELb1ELb1ELb0ELb1EEEEEEEEEvNT_6ParamsE,@"STO_CUDA_ENTRY STV_DEFAULT"
_ZN7cutlass13device_kernelIN5flash11enable_sm90INS1_16FlashAttnFwdSm90INS1_25CollectiveMainloopFwdSm90ILi2EN4cute5tupleIJNS5_1CILi1EEES8_S8_EEENS6_IJNS7_ILi128EEESA_NS7_ILi192EEEEEELi128ENS_12float_e4m3_tEfNS_4arch4Sm90ELb0ELb1ELb1ELb1ELb1ELb0ELb0ELb1ELb1ELb1ELb0ELb0EEENS1_21CollectiveEpilogueFwdINS6_IJSA_SA_SA_EEES9_NS_10bfloat16_tESF_Li256ELb1ELb1ELb0ELb1EEENS1_36VarlenDynamicPersistentTileSchedulerILi128ELi128ELi256ELi128ELb0ELb1ELb1ELb1ELb0ELb1EEEEEEEEEvNT_6ParamsE:
[----:B------:R-:W-:Y:S01]  /*0000*/  LDC R1, c[0x0][0x37c] ;  /* 0x0000df00ff017b82 */ /* 0x000fe20000000800 */
[----:B------:R-:W-:Y:S05]  /*0010*/  EXIT ;  /* 0x000000000000794d */ /* 0x000fea0003800000 */
.L_x_4:
        /* <DEDUP_REMOVED lines=14> */
.L_x_13:


//--------------------- .text._ZN7cutlass13device_kernelIN5flash11enable_sm90INS1_16FlashAttnFwdSm90INS1_25CollectiveMainloopFwdSm90ILi2EN4cute5tupleIJNS5_1CILi1EEES8_S8_EEENS6_IJNS7_ILi128EEESA_NS7_ILi192EEEEEELi128ENS_12float_e4m3_tEfNS_4arch4Sm90ELb0ELb1ELb1ELb1ELb1ELb1ELb0ELb1ELb1ELb1ELb0ELb0EEENS1_21CollectiveEpilogueFwdINS6_IJSA_SA_SA_EEES9_NS_10bfloat16_tESF_Li256ELb1ELb1ELb0ELb1EEENS1_36VarlenDynamicPersistentTileSchedulerILi128ELi128ELi256ELi128ELb0ELb1ELb1ELb1ELb0ELb1EEEEEEEEEvNT_6ParamsE --------------------------
	.section	.text._ZN7cutlass13device_kernelIN5flash11enable_sm90INS1_16FlashAttnFwdSm90INS1_25CollectiveMainloopFwdSm90ILi2EN4cute5tupleIJNS5_1CILi1EEES8_S8_EEENS6_IJNS7_ILi128EEESA_NS7_ILi192EEEEEELi128ENS_12float_e4m3_tEfNS_4arch4Sm90ELb0ELb1ELb1ELb1ELb1ELb1ELb0ELb1ELb1ELb1ELb0ELb0EEENS1_21CollectiveEpilogueFwdINS6_IJSA_SA_SA_EEES9_NS_10bfloat16_tESF_Li256ELb1ELb1ELb0ELb1EEENS1_36VarlenDynamicPersistentTileSchedulerILi128ELi128ELi256ELi128ELb0ELb1ELb1ELb1ELb0ELb1EEEEEEEEEvNT_6ParamsE,"ax",@progbits
	.align	128
.text._ZN7cutlass13device_kernelIN5flash11enable_sm90INS1_16FlashAttnFwdSm90INS1_25CollectiveMainloopFwdSm90ILi2EN4cute5tupleIJNS5_1CILi1EEES8_S8_EEENS6_IJNS7_ILi128EEESA_NS7_ILi192EEEEEELi128ENS_12float_e4m3_tEfNS_4arch4Sm90ELb0ELb1ELb1ELb1ELb1ELb1ELb0ELb1ELb1ELb1ELb0ELb0EEENS1_21CollectiveEpilogueFwdINS6_IJSA_SA_SA_EEES9_NS_10bfloat16_tESF_Li256ELb1ELb1ELb0ELb1EEENS1_36VarlenDynamicPersistentTileSchedulerILi128ELi128ELi256ELi128ELb0ELb1ELb1ELb1ELb0ELb1EEEEEEEEEvNT_6ParamsE:
        .type           _ZN7cutlass13device_kernelIN5flash11enable_sm90INS1_16FlashAttnFwdSm90INS1_25CollectiveMainloopFwdSm90ILi2EN4cute5tupleIJNS5_1CILi1EEES8_S8_EEENS6_IJNS7_ILi128EEESA_NS7_ILi192EEEEEELi128ENS_12float_e4m3_tEfNS_4arch4Sm90ELb0ELb1ELb1ELb1ELb1ELb1ELb0ELb1ELb1ELb1ELb0ELb0EEENS1_21CollectiveEpilogueFwdINS6_IJSA_SA_SA_EEES9_NS_10bfloat16_tESF_Li256ELb1ELb1ELb0ELb1EEENS1_36VarlenDynamicPersistentTileSchedulerILi128ELi128ELi256ELi128ELb0ELb1ELb1ELb1ELb0ELb1EEEEEEEEEvNT_6ParamsE,@function
        .size           _ZN7cutlass13device_kernelIN5flash11enable_sm90INS1_16FlashAttnFwdSm90INS1_25CollectiveMainloopFwdSm90ILi2EN4cute5tupleIJNS5_1CILi1EEES8_S8_EEENS6_IJNS7_ILi128EEESA_NS7_ILi192EEEEEELi128ENS_12float_e4m3_tEfNS_4arch4Sm90ELb0ELb1ELb1ELb1ELb1ELb1ELb0ELb1ELb1ELb1ELb0ELb0EEENS1_21CollectiveEpilogueFwdINS6_IJSA_SA_SA_EEES9_NS_10bfloat16_tESF_Li256ELb1ELb1ELb0ELb1EEENS1_36VarlenDynamicPersistentTileSchedulerILi128ELi128ELi256ELi128ELb0ELb1ELb1ELb1ELb0ELb1EEEEEEEEEvNT_6ParamsE,(.L_x_14 - _ZN7cutlass13device_kernelIN5flash11enable_sm90INS1_16FlashAttnFwdSm90INS1_25CollectiveMainloopFwdSm90ILi2EN4cute5tupleIJNS5_1CILi1EEES8_S8_EEENS6_IJNS7_ILi128EEESA_NS7_ILi192EEEEEELi128ENS_12float_e4m3_tEfNS_4arch4Sm90ELb0ELb1ELb1ELb1ELb1ELb1ELb0ELb1ELb1ELb1ELb0ELb0EEENS1_21CollectiveEpilogueFwdINS6_IJSA_SA_SA_EEES9_NS_10bfloat16_tESF_Li256ELb1ELb1ELb0ELb1EEENS1_36VarlenDynamicPersistentTileSchedulerILi128ELi128ELi256ELi128ELb0ELb1ELb1ELb1ELb0ELb1EEEEEEEEEvNT_6ParamsE)
        .other          _ZN7cutlass13device_kernelIN5flash11enable_sm90INS1_16FlashAttnFwdSm90INS1_25CollectiveMainloopFwdSm90ILi2EN4cute5tupleIJNS5_1CILi1EEES8_S8_EEENS6_IJNS7_ILi128EEESA_NS7_ILi192EEEEEELi128ENS_12float_e4m3_tEfNS_4arch4Sm90ELb0ELb1ELb1ELb1ELb1ELb1ELb0ELb1ELb1ELb1ELb0ELb0EEENS1_21CollectiveEpilogueFwdINS6_IJSA_SA_SA_EEES9_NS_10bfloat16_tESF_Li256ELb1ELb1ELb0ELb1EEENS1_36VarlenDynamicPersistentTileSchedulerILi128ELi128ELi256ELi128ELb0ELb1ELb1ELb1ELb0ELb1EEEEEEEEEvNT_6ParamsE,@"STO_CUDA_ENTRY STV_DEFAULT"
_ZN7cutlass13device_kernelIN5flash11enable_sm90INS1_16FlashAttnFwdSm90INS1_25CollectiveMainloopFwdSm90ILi2EN4cute5tupleIJNS5_1CILi1EEES8_S8_EEENS6_IJNS7_ILi128EEESA_NS7_ILi192EEEEEELi128ENS_12float_e4m3_tEfNS_4arch4Sm90ELb0ELb1ELb1ELb1ELb1ELb1ELb0ELb1ELb1ELb1ELb0ELb0EEENS1_21CollectiveEpilogueFwdINS6_IJSA_SA_SA_EEES9_NS_10bfloat16_tESF_Li256ELb1ELb1ELb0ELb1EEENS1_36VarlenDynamicPersistentTileSchedulerILi128ELi128ELi256ELi128ELb0ELb1ELb1ELb1ELb0ELb1EEEEEEEEEvNT_6ParamsE:
[----:B------:R-:W-:Y:S01]  /*0000*/  LDC R1, c[0x0][0x37c] ;  /* 0x0000df00ff017b82 */ /* 0x000fe20000000800 */
[----:B------:R-:W-:Y:S05]  /*0010*/  EXIT ;  /* 0x000000000000794d */ /* 0x000fea0003800000 */
.L_x_5:
        /* <DEDUP_REMOVED lines=14> */
.L_x_14:


//--------------------- .text._ZN7cutlass13device_kernelIN5flash11enable_sm90INS1_16FlashAttnFwdSm90INS1_25CollectiveMainloopFwdSm90ILi2EN4cute5tupleIJNS5_1CILi1EEES8_S8_EEENS6_IJNS7_ILi128EEENS7_ILi160EEENS7_ILi192EEEEEELi128ENS_12float_e4m3_tEfNS_4arch4Sm90ELb1ELb0ELb1ELb0ELb1ELb0ELb0ELb1ELb1ELb1ELb0ELb0EEENS1_21CollectiveEpilogueFwdINS6_IJSA_SA_SB_EEES9_NS_10bfloat16_tESG_Li256ELb0ELb1ELb0ELb1EEENS1_30DynamicPersistentTileSchedulerILi256ELi128ELb0ELb1ELb1EEEEEEEEEvNT_6ParamsE --------------------------
	.section	.text._ZN7cutlass13device_kernelIN5flash11enable_sm90INS1_16FlashAttnFwdSm90INS1_25CollectiveMainloopFwdSm90ILi2EN4cute5tupleIJNS5_1CILi1EEES8_S8_EEENS6_IJNS7_ILi128EEENS7_ILi160EEENS7_ILi192EEEEEELi128ENS_12float_e4m3_tEfNS_4arch4Sm90ELb1ELb0ELb1ELb0ELb1ELb0ELb0ELb1ELb1ELb1ELb0ELb0EEENS1_21CollectiveEpilogueFwdINS6_IJSA_SA_SB_EEES9_NS_10bfloat16_tESG_Li256ELb0ELb1ELb0ELb1EEENS1_30DynamicPersistentTileSchedulerILi256ELi128ELb0ELb1ELb1EEEEEEEEEvNT_6ParamsE,"ax",@progbits
	.align	128
.text._ZN7cutlass13device_kernelIN5flash11enable_sm90INS1_16FlashAttnFwdSm90INS1_25CollectiveMainloopFwdSm90ILi2EN4cute5tupleIJNS5_1CILi1EEES8_S8_EEENS6_IJNS7_ILi128EEENS7_ILi160EEENS7_ILi192EEEEEELi128ENS_12float_e4m3_tEfNS_4arch4Sm90ELb1ELb0ELb1ELb0ELb1ELb0ELb0ELb1ELb1ELb1ELb0ELb0EEENS1_21CollectiveEpilogueFwdINS6_IJSA_SA_SB_EEES9_NS_10bfloat16_tESG_Li256ELb0ELb1ELb0ELb1EEENS1_30DynamicPersistentTileSchedulerILi256ELi128ELb0ELb1ELb1EEEEEEEEEvNT_6ParamsE:
        .type           _ZN7cutlass13device_kernelIN5flash11enable_sm90INS1_16FlashAttnFwdSm90INS1_25CollectiveMainloopFwdSm90ILi2EN4cute5tupleIJNS5_1CILi1EEES8_S8_EEENS6_IJNS7_ILi128EEENS7_ILi160EEENS7_ILi192EEEEEELi128ENS_12float_e4m3_tEfNS_4arch4Sm90ELb1ELb0ELb1ELb0ELb1ELb0ELb0ELb1ELb1ELb1ELb0ELb0EEENS1_21CollectiveEpilogueFwdINS6_IJSA_SA_SB_EEES9_NS_10bfloat16_tESG_Li256ELb0ELb1ELb0ELb1EEENS1_30DynamicPersistentTileSchedulerILi256ELi128ELb0ELb1ELb1EEEEEEEEEvNT_6ParamsE,@function
        .size           _ZN7cutlass13device_kernelIN5flash11enable_sm90INS1_16FlashAttnFwdSm90INS1_25CollectiveMainloopFwdSm90ILi2EN4cute5tupleIJNS5_1CILi1EEES8_S8_EEENS6_IJNS7_ILi128EEENS7_ILi160EEENS7_ILi192EEEEEELi128ENS_12float_e4m3_tEfNS_4arch4Sm90ELb1ELb0ELb1ELb0ELb1ELb0ELb0ELb1ELb1ELb1ELb0ELb0EEENS1_21CollectiveEpilogueFwdINS6_IJSA_SA_SB_EEES9_NS_10bfloat16_tESG_Li256ELb0ELb1ELb0ELb1EEENS1_30DynamicPersistentTileSchedulerILi256ELi128ELb0ELb1ELb1EEEEEEEEEvNT_6ParamsE,(.L_x_15 - _ZN7cutlass13device_kernelIN5flash11enable_sm90INS1_16FlashAttnFwdSm90INS1_25CollectiveMainloopFwdSm90ILi2EN4cute5tupleIJNS5_1CILi1EEES8_S8_EEENS6_IJNS7_ILi128EEENS7_ILi160EEENS7_ILi192EEEEEELi128ENS_12float_e4m3_tEfNS_4arch4Sm90ELb1ELb0ELb1ELb0ELb1ELb0ELb0ELb1ELb1ELb1ELb0ELb0EEENS1_21CollectiveEpilogueFwdINS6_IJSA_SA_SB_EEES9_NS_10bfloat16_tESG_Li256ELb0ELb1ELb0ELb1EEENS1_30DynamicPersistentTileSchedulerILi256ELi128ELb0ELb1ELb1EEEEEEEEEvNT_6ParamsE)
        .other          _ZN7cutlass13device_kernelIN5flash11enable_sm90INS1_16FlashAttnFwdSm90INS1_25CollectiveMainloopFwdSm90ILi2EN4cute5tupleIJNS5_1CILi1EEES8_S8_EEENS6_IJNS7_ILi128EEENS7_ILi160EEENS7_ILi192EEEEEELi128ENS_12float_e4m3_tEfNS_4arch4Sm90ELb1ELb0ELb1ELb0ELb1ELb0ELb0ELb1ELb1ELb1ELb0ELb0EEENS1_21CollectiveEpilogueFwdINS6_IJSA_SA_SB_EEES9_NS_10bfloat16_tESG_Li256ELb0ELb1ELb0ELb1EEENS1_30DynamicPersistentTileSchedulerILi256ELi128ELb0ELb1ELb1EEEEEEEEEvNT_6ParamsE,@"STO_CUDA_ENTRY STV_DEFAULT"
_ZN7cutlass13device_kernelIN5flash11enable_sm90INS1_16FlashAttnFwdSm90INS1_25CollectiveMainloopFwdSm90ILi2EN4cute5tupleIJNS5_1CILi1EEES8_S8_EEENS6_IJNS7_ILi128EEENS7_ILi160EEENS7_ILi192EEEEEELi128ENS_12float_e4m3_tEfNS_4arch4Sm90ELb1ELb0ELb1ELb0ELb1ELb0ELb0ELb1ELb1ELb1ELb0ELb0EEENS1_21CollectiveEpilogueFwdINS6_IJSA_SA_SB_EEES9_NS_10bfloat16_tESG_Li256ELb0ELb1ELb0ELb1EEENS1_30DynamicPersistentTileSchedulerILi256ELi128ELb0ELb1ELb1EEEEEEEEEvNT_6ParamsE:
[----:B------:R-:W-:Y:S01]  /*0000*/  LDC R1, c[0x0][0x37c] ;  /* 0x0000df00ff017b82 */ /* 0x000fe20000000800 */
[----:B------:R-:W-:Y:S05]  /*0010*/  EXIT ;  /* 0x000000000000794d */ /* 0x000fea0003800000 */
.L_x_6:
        /* <DEDUP_REMOVED lines=14> */
.L_x_15:


//--------------------- .text._ZN7cutlass13device_kernelIN5flash11enable_sm90INS1_16FlashAttnFwdSm90INS1_25CollectiveMainloopFwdSm90ILi2EN4cute5tupleIJNS5_1CILi1EEES8_S8_EEENS6_IJNS7_ILi128EEENS7_ILi160EEENS7_ILi192EEEEEELi128ENS_12float_e4m3_tEfNS_4arch4Sm90ELb1ELb0ELb1ELb1ELb1ELb0ELb0ELb1ELb1ELb1ELb0ELb0EEENS1_21CollectiveEpilogueFwdINS6_IJSA_SA_SB_EEES9_NS_10bfloat16_tESG_Li256ELb1ELb1ELb0ELb1EEENS1_36VarlenDynamicPersistentTileSchedulerILi128ELi160ELi256ELi128ELb0ELb1ELb1ELb1ELb1ELb1EEEEEEEEEvNT_6ParamsE --------------------------
	.section	.text._ZN7cutlass13device_kernelIN5flash11enable_sm90INS1_16FlashAttnFwdSm90INS1_25CollectiveMainloopFwdSm90ILi2EN4cute5tupleIJNS5_1CILi1EEES8_S8_EEENS6_IJNS7_ILi128EEENS7_ILi160EEENS7_ILi192EEEEEELi128ENS_12float_e4m3_tEfNS_4arch4Sm90ELb1ELb0ELb1ELb1ELb1ELb0ELb0ELb1ELb1ELb1ELb0ELb0EEENS1_21CollectiveEpilogueFwdINS6_IJSA_SA_SB_EEES9_NS_10bfloat16_tESG_Li256ELb1ELb1ELb0ELb1EEENS1_36VarlenDynamicPersistentTileSchedulerILi128ELi160ELi256ELi128ELb0ELb1ELb1ELb1ELb1ELb1EEEEEEEEEvNT_6ParamsE,"ax",@progbits
	.align	128
.text._ZN7cutlass13device_kernelIN5flash11enable_sm90INS1_16FlashAttnFwdSm90INS1_25CollectiveMainloopFwdSm90ILi2EN4cute5tupleIJNS5_1CILi1EEES8_S8_EEENS6_IJNS7_ILi128EEENS7_ILi160EEENS7_ILi192EEEEEELi128ENS_12float_e4m3_tEfNS_4arch4Sm90ELb1ELb0ELb1ELb1ELb1ELb0ELb0ELb1ELb1ELb1ELb0ELb0EEENS1_21CollectiveEpilogueFwdINS6_IJSA_SA_SB_EEES9_NS_10bfloat16_tESG_Li256ELb1ELb1ELb0ELb1EEENS1_36VarlenDynamicPersistentTileSchedulerILi128ELi160ELi256ELi128ELb0ELb1ELb1ELb1ELb1ELb1EEEEEEEEEvNT_6ParamsE:
        .type           _ZN7cutlass13device_kernelIN5flash11enable_sm90INS1_16FlashAttnFwdSm90INS1_25CollectiveMainloopFwdSm90ILi2EN4cute5tupleIJNS5_1CILi1EEES8_S8_EEENS6_IJNS7_ILi128EEENS7_ILi160EEENS7_ILi192EEEEEELi128ENS_12float_e4m3_tEfNS_4arch4Sm90ELb1ELb0ELb1ELb1ELb1ELb0ELb0ELb1ELb1ELb1ELb0ELb0EEENS1_21CollectiveEpilogueFwdINS6_IJSA_SA_SB_EEES9_NS_10bfloat16_tESG_Li256ELb1ELb1ELb0ELb1EEENS1_36VarlenDynamicPersistentTileSchedulerILi128ELi160ELi256ELi128ELb0ELb1ELb1ELb1ELb1ELb1EEEEEEEEEvNT_6ParamsE,@function
        .size           _ZN7cutlass13device_kernelIN5flash11enable_sm90INS1_16FlashAttnFwdSm90INS1_25CollectiveMainloopFwdSm90ILi2EN4cute5tupleIJNS5_1CILi1EEES8_S8_EEENS6_IJNS7_ILi128EEENS7_ILi160EEENS7_ILi192EEEEEELi128ENS_12float_e4m3_tEfNS_4arch4Sm90ELb1ELb0ELb1ELb1ELb1ELb0ELb0ELb1ELb1ELb1ELb0ELb0EEENS1_21CollectiveEpilogueFwdINS6_IJSA_SA_SB_EEES9_NS_10bfloat16_tESG_Li256ELb1ELb1ELb0ELb1EEENS1_36VarlenDynamicPersistentTileSchedulerILi128ELi160ELi256ELi128ELb0ELb1ELb1ELb1ELb1ELb1EEEEEEEEEvNT_6ParamsE,(.L_x_16 - _ZN7cutlass13device_kernelIN5flash11enable_sm90INS1_16FlashAttnFwdSm90INS1_25CollectiveMainloopFwdSm90ILi2EN4cute5tupleIJNS5_1CILi1EEES8_S8_EEENS6_IJNS7_ILi128EEENS7_ILi160EEENS7_ILi192EEEEEELi128ENS_12float_e4m3_tEfNS_4arch4Sm90ELb1ELb0ELb1ELb1ELb1ELb0ELb0ELb1ELb1ELb1ELb0ELb0EEENS1_21CollectiveEpilogueFwdINS6_IJSA_SA_SB_EEES9_NS_10bfloat16_tESG_Li256ELb1ELb1ELb0ELb1EEENS1_36VarlenDynamicPersistentTileSchedulerILi128ELi160ELi256ELi128ELb0ELb1ELb1ELb1ELb1ELb1EEEEEEEEEvNT_6ParamsE)
        .other          _ZN7cutlass13device_kernelIN5flash11enable_sm90INS1_16FlashAttnFwdSm90INS1_25CollectiveMainloopFwdSm90ILi2EN4cute5tupleIJNS5_1CILi1EEES8_S8_EEENS6_IJNS7_ILi128EEENS7_ILi160EEENS7_ILi192EEEEEELi128ENS_12float_e4m3_tEfNS_4arch4Sm90ELb1ELb0ELb1ELb1ELb1ELb0ELb0ELb1ELb1ELb1ELb0ELb0EEENS1_21CollectiveEpilogueFwdINS6_IJSA_SA_SB_EEES9_NS_10bfloat16_tESG_Li256ELb1ELb1ELb0ELb1EEENS1_36VarlenDynamicPersistentTileSchedulerILi128ELi160ELi256ELi128ELb0ELb1ELb1ELb1ELb1ELb1EEEEEEEEEvNT_6ParamsE,@"STO_CUDA_ENTRY STV_DEFAULT"
_ZN7cutlass13device_kernelIN5flash11enable_sm90INS1_16FlashAttnFwdSm90INS1_25CollectiveMainloopFwdSm90ILi2EN4cute5tupleIJNS5_1CILi1EEES8_S8_EEENS6_IJNS7_ILi128EEENS7_ILi160EEENS7_ILi192EEEEEELi128ENS_12float_e4m3_tEfNS_4arch4Sm90ELb1ELb0ELb1ELb1ELb1ELb0ELb0ELb1ELb1ELb1ELb0ELb0EEENS1_21CollectiveEpilogueFwdINS6_IJSA_SA_SB_EEES9_NS_10bfloat16_tESG_Li256ELb1ELb1ELb0ELb1EEENS1_36VarlenDynamicPersistentTileSchedulerILi128ELi160ELi256ELi128ELb0ELb1ELb1ELb1ELb1ELb1EEEEEEEEEvNT_6ParamsE:
[----:B------:R-:W-:Y:S01]  /*0000*/  LDC R1, c[0x0][0x37c] ;  /* 0x0000df00ff017b82 */ /* 0x000fe20000000800 */
[----:B------:R-:W-:Y:S05]  /*0010*/  EXIT ;  /* 0x000000000000794d */ /* 0x000fea0003800000 */
.L_x_7:
        /* <DEDUP_REMOVED lines=14> */
.L_x_16:


//--------------------- .text._ZN7cutlass13device_kernelIN5flash11enable_sm90INS1_16FlashAttnFwdSm90INS1_25CollectiveMainloopFwdSm90ILi2EN4cute5tupleIJNS5_1CILi1EEES8_S8_EEENS6_IJNS7_ILi128EEENS7_ILi160EEENS7_ILi192EEEEEELi128ENS_12float_e4m3_tEfNS_4arch4Sm90ELb1ELb0ELb1ELb1ELb1ELb1ELb0ELb1ELb1ELb1ELb0ELb0EEENS1_21CollectiveEpilogueFwdINS6_IJSA_SA_SB_EEES9_NS_10bfloat16_tESG_Li256ELb1ELb1ELb0ELb1EEENS1_36VarlenDynamicPersistentTileSchedulerILi128ELi160ELi256ELi128ELb0ELb1ELb1ELb1ELb1ELb1EEEEEEEEEvNT_6ParamsE --------------------------
	.section	.text._ZN7cutlass13device_kernelIN5flash11enable_sm90INS1_16FlashAttnFwdSm90INS1_25CollectiveMainloopFwdSm90ILi2EN4cute5tupleIJNS5_1CILi1EEES8_S8_EEENS6_IJNS7_ILi128EEENS7_ILi160EEENS7_ILi192EEEEEELi128ENS_12float_e4m3_tEfNS_4arch4Sm90ELb1ELb0ELb1ELb1ELb1ELb1ELb0ELb1ELb1ELb1ELb0ELb0EEENS1_21CollectiveEpilogueFwdINS6_IJSA_SA_SB_EEES9_NS_10bfloat16_tESG_Li256ELb1ELb1ELb0ELb1EEENS1_36VarlenDynamicPersistentTileSchedulerILi128ELi160ELi256ELi128ELb0ELb1ELb1ELb1ELb1ELb1EEEEEEEEEvNT_6ParamsE,"ax",@progbits
	.align	128
.text._ZN7cutlass13device_kernelIN5flash11enable_sm90INS1_16FlashAttnFwdSm90INS1_25CollectiveMainloopFwdSm90ILi2EN4cute5tupleIJNS5_1CILi1EEES8_S8_EEENS6_IJNS7_ILi128EEENS7_ILi160EEENS7_ILi192EEEEEELi128ENS_12float_e4m3_tEfNS_4arch4Sm90ELb1ELb0ELb1ELb1ELb1ELb1ELb0ELb1ELb1ELb1ELb0ELb0EEENS1_21CollectiveEpilogueFwdINS6_IJSA_SA_SB_EEES9_NS_10bfloat16_tESG_Li256ELb1ELb1ELb0ELb1EEENS1_36VarlenDynamicPersistentTileSchedulerILi128ELi160ELi256ELi128ELb0ELb1ELb1ELb1ELb1ELb1EEEEEEEEEvNT_6ParamsE:
        .type           _ZN7cutlass13device_kernelIN5flash11enable_sm90INS1_16FlashAttnFwdSm90INS1_25CollectiveMainloopFwdSm90ILi2EN4cute5tupleIJNS5_1CILi1EEES8_S8_EEENS6_IJNS7_ILi128EEENS7_ILi160EEENS7_ILi192EEEEEELi128ENS_12float_e4m3_tEfNS_4arch4Sm90ELb1ELb0ELb1ELb1ELb1ELb1ELb0ELb1ELb1ELb1ELb0ELb0EEENS1_21CollectiveEpilogueFwdINS6_IJSA_SA_SB_EEES9_NS_10bfloat16_tESG_Li256ELb1ELb1ELb0ELb1EEENS1_36VarlenDynamicPersistentTileSchedulerILi128ELi160ELi256ELi128ELb0ELb1ELb1ELb1ELb1ELb1EEEEEEEEEvNT_6ParamsE,@function
        .size           _ZN7cutlass13device_kernelIN5flash11enable_sm90INS1_16FlashAttnFwdSm90INS1_25CollectiveMainloopFwdSm90ILi2EN4cute5tupleIJNS5_1CILi1EEES8_S8_EEENS6_IJNS7_ILi128EEENS7_ILi160EEENS7_ILi192EEEEEELi128ENS_12float_e4m3_tEfNS_4arch4Sm90ELb1ELb0ELb1ELb1ELb1ELb1ELb0ELb1ELb1ELb1ELb0ELb0EEENS1_21CollectiveEpilogueFwdINS6_IJSA_SA_SB_EEES9_NS_10bfloat16_tESG_Li256ELb1ELb1ELb0ELb1EEENS1_36VarlenDynamicPersistentTileSchedulerILi128ELi160ELi256ELi128ELb0ELb1ELb1ELb1ELb1ELb1EEEEEEEEEvNT_6ParamsE,(.L_x_17 - _ZN7cutlass13device_kernelIN5flash11enable_sm90INS1_16FlashAttnFwdSm90INS1_25CollectiveMainloopFwdSm90ILi2EN4cute5tupleIJNS5_1CILi1EEES8_S8_EEENS6_IJNS7_ILi128EEENS7_ILi160EEENS7_ILi192EEEEEELi128ENS_12float_e4m3_tEfNS_4arch4Sm90ELb1ELb0ELb1ELb1ELb1ELb1ELb0ELb1ELb1ELb1ELb0ELb0EEENS1_21CollectiveEpilogueFwdINS6_IJSA_SA_SB_EEES9_NS_10bfloat16_tESG_Li256ELb1ELb1ELb0ELb1EEENS1_36VarlenDynamicPersistentTileSchedulerILi128ELi160ELi256ELi128ELb0ELb1ELb1ELb1ELb1ELb1EEEEEEEEEvNT_6ParamsE)
        .other          _ZN7cutlass13device_kernelIN5flash11enable_sm90INS1_16FlashAttnFwdSm90INS1_25CollectiveMainloopFwdSm90ILi2EN4cute5tupleIJNS5_1CILi1EEES8_S8_EEENS6_IJNS7_ILi128EEENS7_ILi160EEENS7_ILi192EEEEEELi128ENS_12float_e4m3_tEfNS_4arch4Sm90ELb1ELb0ELb1ELb1ELb1ELb1ELb0ELb1ELb1ELb1ELb0ELb0EEENS1_21CollectiveEpilogueFwdINS6_IJSA_SA_SB_EEES9_NS_10bfloat16_tESG_Li256ELb1ELb1ELb0ELb1EEENS1_36VarlenDynamicPersistentTileSchedulerILi128ELi160ELi256ELi128ELb0ELb1ELb1ELb1ELb1ELb1EEEEEEEEEvNT_6ParamsE,@"STO_CUDA_ENTRY STV_DEFAULT"
_ZN7cutlass13device_kernelIN5flash11enable_sm90INS1_16FlashAttnFwdSm90INS1_25CollectiveMainloopFwdSm90ILi2EN4cute5tupleIJNS5_1CILi1EEES8_S8_EEENS6_IJNS7_ILi128EEENS7_ILi160EEENS7_ILi192EEEEEELi128ENS_12float_e4m3_tEfNS_4arch4Sm90ELb1ELb0ELb1ELb1ELb1ELb1ELb0ELb1ELb1ELb1ELb0ELb0EEENS1_21CollectiveEpilogueFwdINS6_IJSA_SA_SB_EEES9_NS_10bfloat16_tESG_Li256ELb1ELb1ELb0ELb1EEENS1_36VarlenDynamicPersistentTileSchedulerILi128ELi160ELi256ELi128ELb0ELb1ELb1ELb1ELb1ELb1EEEEEEEEEvNT_6ParamsE:
[----:B------:R-:W-:Y:S01]  /*0000*/  LDC R1, c[0x0][0x37c] ;  /* 0x0000df00ff017b82 */ /* 0x000fe20000000800 */
[----:B------:R-:W-:Y:S05]  /*0010*/  EXIT ;  /* 0x000000000000794d */ /* 0x000fea0003800000 */
.L_x_8:
        /* <DEDUP_REMOVED lines=14> */
.L_x_17:


//--------------------- .nv.shared.reserved.0     --------------------------
	.section	.nv.shared.reserved.0,"aw",@nobits
	.weak		__nv_reservedSMEM_offset_0_alias
	.size		__nv_reservedSMEM_offset_0_alias, 0, 64
	.other		__nv_reservedSMEM_offset_0_alias,@"STO_CUDA_RESERVED_SHARED STV_DEFAULT"
__nv_reservedSMEM_offset_0_alias:
	.zero		0
	.zero		64


//--------------------- .nv.global                --------------------------
	.section	.nv.global,"aw",@nobits
.nv.global:
	.type		_ZN81_INTERNAL_bf65c093_45_flash_fwd_hdimdiff_e4m3_paged_softcap_sm90_cu_49158569_37464cute1_E,@object
	.size		_ZN81_INTERNAL_bf65c093_45_flash_fwd_hdimdiff_e4m3_paged_softcap_sm90_cu_49158569_37464cute1_E,(_ZN81_INTERNAL_bf65c093_45_flash_fwd_hdimdiff_e4m3_paged_softcap_sm90_cu_49158569_37464cuda3std3__45__cpo6cbeginE - _ZN81_INTERNAL_bf65c093_45_flash_fwd_hdimdiff_e4m3_paged_softcap_sm90_cu_49158569_37464cute1_E)
_ZN81_INTERNAL_bf65c093_45_flash_fwd_hdimdiff_e4m3_paged_softcap_sm90_cu_49158569_37464cute1_E:
	.zero		1
	.type		_ZN81_INTERNAL_bf65c093_45_flash_fwd_hdimdiff_e4m3_paged_softcap_sm90_cu_49158569_37464cuda3std3__45__cpo6cbeginE,@object
	.size		_ZN81_INTERNAL_bf65c093_45_flash_fwd_hdimdiff_e4m3_paged_softcap_sm90_cu_49158569_37464cuda3std3__45__cpo6cbeginE,(_ZN81_INTERNAL_bf65c093_45_flash_fwd_hdimdiff_e4m3_paged_softcap_sm90_cu_49158569_37464cuda3std3__48in_placeE - _ZN81_INTERNAL_bf65c093_45_flash_fwd_hdimdiff_e4m3_paged_softcap_sm90_cu_49158569_37464cuda3std3__45__cpo6cbeginE)
_ZN81_INTERNAL_bf65c093_45_flash_fwd_hdimdiff_e4m3_paged_softcap_sm90_cu_49158569_37464cuda3std3__45__cpo6cbeginE:
	.zero		1
	.type		_ZN81_INTERNAL_bf65c093_45_flash_fwd_hdimdiff_e4m3_paged_softcap_sm90_cu_49158569_37464cuda3std3__48in_placeE,@object
	.size		_ZN81_INTERNAL_bf65c093_45_flash_fwd_hdimdiff_e4m3_paged_softcap_sm90_cu_49158569_37464cuda3std3__48in_placeE,(_ZN81_INTERNAL_bf65c093_45_flash_fwd_hdimdiff_e4m3_paged_softcap_sm90_cu_49158569_37464cuda3std6ranges3__45__cpo9iter_moveE - _ZN81_INTERNAL_bf65c093_45_flash_fwd_hdimdiff_e4m3_paged_softcap_sm90_cu_49158569_37464cuda3std3__48in_placeE)
_ZN81_INTERNAL_bf65c093_45_flash_fwd_hdimdiff_e4m3_paged_softcap_sm90_cu_49158569_37464cuda3std3__48in_placeE:
	.zero		1
	.type		_ZN81_INTERNAL_bf65c093_45_flash_fwd_hdimdiff_e4m3_paged_softcap_sm90_cu_49158569_37464cuda3std6ranges3__45__cpo9iter_moveE,@object
	.size		_ZN81_INTERNAL_bf65c093_45_flash_fwd_hdimdiff_e4m3_paged_softcap_sm90_cu_49158569_37464cuda3std6ranges3__45__cpo9iter_moveE,(_ZN81_INTERNAL_bf65c093_45_flash_fwd_hdimdiff_e4m3_paged_softcap_sm90_cu_49158569_37464cuda3std3__45__cpo5beginE - _ZN81_INTERNAL_bf65c093_45_flash_fwd_hdimdiff_e4m3_paged_softcap_sm90_cu_49158569_37464cuda3std6ranges3__45__cpo9iter_moveE)
_ZN81_INTERNAL_bf65c093_45_flash_fwd_hdimdiff_e4m3_paged_softcap_sm90_cu_49158569_37464cuda3std6ranges3__45__cpo9iter_moveE:
	.zero		1
	.type		_ZN81_INTERNAL_bf65c093_45_flash_fwd_hdimdiff_e4m3_paged_softcap_sm90_cu_49158569_37464cuda3std3__45__cpo5beginE,@object
	.size		_ZN81_INTERNAL_bf65c093_45_flash_fwd_hdimdiff_e4m3_paged_softcap_sm90_cu_49158569_37464cuda3std3__45__cpo5beginE,(_ZN81_INTERNAL_bf65c093_45_flash_fwd_hdimdiff_e4m3_paged_softcap_sm90_cu_49158569_37464cuda3std3__483_GLOBAL__N__bf65c093_45_flash_fwd_hdimdiff_e4m3_paged_softcap_sm90_cu_49158569_37466ignoreE - _ZN81_INTERNAL_bf65c093_45_flash_fwd_hdimdiff_e4m3_paged_softcap_sm90_cu_49158569_37464cuda3std3__45__cpo5beginE)
_ZN81_INTERNAL_bf65c093_45_flash_fwd_hdimdiff_e4m3_paged_softcap_sm90_cu_49158569_37464cuda3std3__45__cpo5beginE:
	.zero		1
	.type		_ZN81_INTERNAL_bf65c093_45_flash_fwd_hdimdiff_e4m3_paged_softcap_sm90_cu_49158569_37464cuda3std3__483_GLOBAL__N__bf65c093_45_flash_fwd_hdimdiff_e4m3_paged_softcap_sm90_cu_49158569_37466ignoreE,@object
	.size		_ZN81_INTERNAL_bf65c093_45_flash_fwd_hdimdiff_e4m3_paged_softcap_sm90_cu_49158569_37464cuda3std3__483_GLOBAL__N__bf65c093_45_flash_fwd_hdimdiff_e4m3_paged_softcap_sm90_cu_49158569_37466ignoreE,(_ZN81_INTERNAL_bf65c093_45_flash_fwd_hdimdiff_e4m3_paged_softcap_sm90_cu_49158569_37464cute7productE - _ZN81_INTERNAL_bf65c093_45_flash_fwd_hdimdiff_e4m3_paged_softcap_sm90_cu_49158569_37464cuda3std3__483_GLOBAL__N__bf65c093_45_flash_fwd_hdimdiff_e4m3_paged_softcap_sm90_cu_49158569_37466ignoreE)
_ZN81_INTERNAL_bf65c093_45_flash_fwd_hdimdiff_e4m3_paged_softcap_sm90_cu_49158569_37464cuda3std3__483_GLOBAL__N__bf65c093_45_flash_fwd_hdimdiff_e4m3_paged_softcap_sm90_cu_49158569_37466ignoreE:
	.zero		1
	.type		_ZN81_INTERNAL_bf65c093_45_flash_fwd_hdimdiff_e4m3_paged_softcap_sm90_cu_49158569_37464cute7productE,@object
	.size		_ZN81_INTERNAL_bf65c093_45_flash_fwd_hdimdiff_e4m3_paged_softcap_sm90_cu_49158569_37464cute7productE,(_ZN81_INTERNAL_bf65c093_45_flash_fwd_hdimdiff_e4m3_paged_softcap_sm90_cu_49158569_37464cuda3std3__45__cpo3endE - _ZN81_INTERNAL_bf65c093_45_flash_fwd_hdimdiff_e4m3_paged_softcap_sm90_cu_49158569_37464cute7productE)
_ZN81_INTERNAL_bf65c093_45_flash_fwd_hdimdiff_e4m3_paged_softcap_sm90_cu_49158569_37464cute7productE:
	.zero		1
	.type		_ZN81_INTERNAL_bf65c093_45_flash_fwd_hdimdiff_e4m3_paged_softcap_sm90_cu_49158569_37464cuda3std3__45__cpo3endE,@object
	.size		_ZN81_INTERNAL_bf65c093_45_flash_fwd_hdimdiff_e4m3_paged_softcap_sm90_cu_49158569_37464cuda3std3__45__cpo3endE,(_ZN81_INTERNAL_bf65c093_45_flash_fwd_hdimdiff_e4m3_paged_softcap_sm90_cu_49158569_37464cuda3std3__419piecewise_constructE - _ZN81_INTERNAL_bf65c093_45_flash_fwd_hdimdiff_e4m3_paged_softcap_sm90_cu_49158569_37464cuda3std3__45__cpo3endE)
_ZN81_INTERNAL_bf65c093_45_flash_fwd_hdimdiff_e4m3_paged_softcap_sm90_cu_49158569_37464cuda3std3__45__cpo3endE:
	.zero		1
	.type		_ZN81_INTERNAL_bf65c093_45_flash_fwd_hdimdiff_e4m3_paged_softcap_sm90_cu_49158569_37464cuda3std3__419piecewise_constructE,@object
	.size		_ZN81_INTERNAL_bf65c093_45_flash_fwd_hdimdiff_e4m3_paged_softcap_sm90_cu_49158569_37464cuda3std3__419piecewise_constructE,(_ZN81_INTERNAL_bf65c093_45_flash_fwd_hdimdiff_e4m3_paged_softcap_sm90_cu_49158569_37464cuda3std3__45__cpo4cendE - _ZN81_INTERNAL_bf65c093_45_flash_fwd_hdimdiff_e4m3_paged_softcap_sm90_cu_49158569_37464cuda3std3__419piecewise_constructE)
_ZN81_INTERNAL_bf65c093_45_flash_fwd_hdimdiff_e4m3_paged_softcap_sm90_cu_49158569_37464cuda3std3__419piecewise_constructE:
	.zero		1
	.type		_ZN81_INTERNAL_bf65c093_45_flash_fwd_hdimdiff_e4m3_paged_softcap_sm90_cu_49158569_37464cuda3std3__45__cpo4cendE,@object
	.size		_ZN81_INTERNAL_bf65c093_45_flash_fwd_hdimdiff_e4m3_paged_softcap_sm90_cu_49158569_37464cuda3std3__45__cpo4cendE,(_ZN81_INTERNAL_bf65c093_45_flash_fwd_hdimdiff_e4m3_paged_softcap_sm90_cu_49158569_37464cuda3std6ranges3__45__cpo4swapE - _ZN81_INTERNAL_bf65c093_45_flash_fwd_hdimdiff_e4m3_paged_softcap_sm90_cu_49158569_37464cuda3std3__45__cpo4cendE)
_ZN81_INTERNAL_bf65c093_45_flash_fwd_hdimdiff_e4m3_paged_softcap_sm90_cu_49158569_37464cuda3std3__45__cpo4cendE:
	.zero		1
	.type		_ZN81_INTERNAL_bf65c093_45_flash_fwd_hdimdiff_e4m3_paged_softcap_sm90_cu_49158569_37464cuda3std6ranges3__45__cpo4swapE,@object
	.size		_ZN81_INTERNAL_bf65c093_45_flash_fwd_hdimdiff_e4m3_paged_softcap_sm90_cu_49158569_37464cuda3std6ranges3__45__cpo4swapE,(.L_7 - _ZN81_INTERNAL_bf65c093_45_flash_fwd_hdimdiff_e4m3_paged_softcap_sm90_cu_49158569_37464cuda3std6ranges3__45__cpo4swapE)
_ZN81_INTERNAL_bf65c093_45_flash_fwd_hdimdiff_e4m3_paged_softcap_sm90_cu_49158569_37464cuda3std6ranges3__45__cpo4swapE:
	.zero		1
.L_7:


//--------------------- .nv.constant0._ZN7cutlass13device_kernelIN5flash11enable_sm90INS1_16FlashAttnFwdSm90INS1_25CollectiveMainloopFwdSm90ILi2EN4cute5tupleIJNS5_1CILi1EEES8_S8_EEENS6_IJNS7_ILi128EEENS7_ILi160EEENS7_ILi192EEEEEELi128ENS_12float_e4m3_tEfNS_4arch4Sm90ELb0ELb0ELb1ELb0ELb1ELb0ELb0ELb1ELb1ELb1ELb0ELb0EEENS1_21CollectiveEpilogueFwdINS6_IJSA_SA_SB_EEES9_NS_10bfloat16_tESG_Li256ELb0ELb1ELb0ELb1EEENS1_29StaticPersistentTileSchedulerILb0EEEEEEEEEvNT_6ParamsE --------------------------
	.section	.nv.constant0._ZN7cutlass13device_kernelIN5flash11enable_sm90INS1_16FlashAttnFwdSm90INS1_25CollectiveMainloopFwdSm90ILi2EN4cute5tupleIJNS5_1CILi1EEES8_S8_EEENS6_IJNS7_ILi128EEENS7_ILi160EEENS7_ILi192EEEEEELi128ENS_12float_e4m3_tEfNS_4arch4Sm90ELb0ELb0ELb1ELb0ELb1ELb0ELb0ELb1ELb1ELb1ELb0ELb0EEENS1_21CollectiveEpilogueFwdINS6_IJSA_SA_SB_EEES9_NS_10bfloat16_tESG_Li256ELb0ELb1ELb0ELb1EEENS1_29StaticPersistentTileSchedulerILb0EEEEEEEEEvNT_6ParamsE,"a",@progbits
	.sectionflags	@""
	.align	4
.nv.constant0._ZN7cutlass13device_kernelIN5flash11enable_sm90INS1_16FlashAttnFwdSm90INS1_25CollectiveMainloopFwdSm90ILi2EN4cute5tupleIJNS5_1CILi1EEES8_S8_EEENS6_IJNS7_ILi128EEENS7_ILi160EEENS7_ILi192EEEEEELi128ENS_12float_e4m3_tEfNS_4arch4Sm90ELb0ELb0ELb1ELb0ELb1ELb0ELb0ELb1ELb1ELb1ELb0ELb0EEENS1_21CollectiveEpilogueFwdINS6_IJSA_SA_SB_EEES9_NS_10bfloat16_tESG_Li256ELb0ELb1ELb0ELb1EEENS1_29StaticPersistentTileSchedulerILb0EEEEEEEEEvNT_6ParamsE:
	.zero		3456


//--------------------- .nv.constant0._ZN7cutlass13device_kernelIN5flash11enable_sm90INS1_16FlashAttnFwdSm90INS1_25CollectiveMainloopFwdSm90ILi2EN4cute5tupleIJNS5_1CILi1EEES8_S8_EEENS6_IJNS7_ILi128EEENS7_ILi160EEENS7_ILi192EEEEEELi128ENS_12float_e4m3_tEfNS_4arch4Sm90ELb0ELb0ELb1ELb1ELb1ELb0ELb0ELb1ELb1ELb1ELb0ELb0EEENS1_21CollectiveEpilogueFwdINS6_IJSA_SA_SB_EEES9_NS_10bfloat16_tESG_Li256ELb1ELb1ELb0ELb1EEENS1_36VarlenDynamicPersistentTileSchedulerILi128ELi160ELi256ELi128ELb0ELb1ELb1ELb0ELb1ELb1EEEEEEEEEvNT_6ParamsE --------------------------
	.section	.nv.constant0._ZN7cutlass13device_kernelIN5flash11enable_sm90INS1_16FlashAttnFwdSm90INS1_25CollectiveMainloopFwdSm90ILi2EN4cute5tupleIJNS5_1CILi1EEES8_S8_EEENS6_IJNS7_ILi128EEENS7_ILi160EEENS7_ILi192EEEEEELi128ENS_12float_e4m3_tEfNS_4arch4Sm90ELb0ELb0ELb1ELb1ELb1ELb0ELb0ELb1ELb1ELb1ELb0ELb0EEENS1_21CollectiveEpilogueFwdINS6_IJSA_SA_SB_EEES9_NS_10bfloat16_tESG_Li256ELb1ELb1ELb0ELb1EEENS1_36VarlenDynamicPersistentTileSchedulerILi128ELi160ELi256ELi128ELb0ELb1ELb1ELb0ELb1ELb1EEEEEEEEEvNT_6ParamsE,"a",@progbits
	.sectionflags	@""
	.align	4
.nv.constant0._ZN7cutlass13device_kernelIN5flash11enable_sm90INS1_16FlashAttnFwdSm90INS1_25CollectiveMainloopFwdSm90ILi2EN4cute5tupleIJNS5_1CILi1EEES8_S8_EEENS6_IJNS7_ILi128EEENS7_ILi160EEENS7_ILi192EEEEEELi128ENS_12float_e4m3_tEfNS_4arch4Sm90ELb0ELb0ELb1ELb1ELb1ELb0ELb0ELb1ELb1ELb1ELb0ELb0EEENS1_21CollectiveEpilogueFwdINS6_IJSA_SA_SB_EEES9_NS_10bfloat16_tESG_Li256ELb1ELb1ELb0ELb1EEENS1_36VarlenDynamicPersistentTileSchedulerILi128ELi160ELi256ELi128ELb0ELb1ELb1ELb0ELb1ELb1EEEEEEEEEvNT_6ParamsE:
	.zero		3584


//--------------------- .nv.constant0._ZN7cutlass13device_kernelIN5flash11enable_sm90INS1_16FlashAttnFwdSm90INS1_25CollectiveMainloopFwdSm90ILi2EN4cute5tupleIJNS5_1CILi1EEES8_S8_EEENS6_IJNS7_ILi128EEENS7_ILi160EEENS7_ILi192EEEEEELi128ENS_12float_e4m3_tEfNS_4arch4Sm90ELb0ELb0ELb1ELb1ELb1ELb1ELb0ELb1ELb1ELb1ELb0ELb0EEENS1_21CollectiveEpilogueFwdINS6_IJSA_SA_SB_EEES9_NS_10bfloat16_tESG_Li256ELb1ELb1ELb0ELb1EEENS1_36VarlenDynamicPersistentTileSchedulerILi128ELi160ELi256ELi128ELb0ELb1ELb1ELb0ELb1ELb1EEEEEEEEEvNT_6ParamsE --------------------------
	.section	.nv.constant0._ZN7cutlass13device_kernelIN5flash11enable_sm90INS1_16FlashAttnFwdSm90INS1_25CollectiveMainloopFwdSm90ILi2EN4cute5tupleIJNS5_1CILi1EEES8_S8_EEENS6_IJNS7_ILi128EEENS7_ILi160EEENS7_ILi192EEEEEELi128ENS_12float_e4m3_tEfNS_4arch4Sm90ELb0ELb0ELb1ELb1ELb1ELb1ELb0ELb1ELb1ELb1ELb0ELb0EEENS1_21CollectiveEpilogueFwdINS6_IJSA_SA_SB_EEES9_NS_10bfloat16_tESG_Li256ELb1ELb1ELb0ELb1EEENS1_36VarlenDynamicPersistentTileSchedulerILi128ELi160ELi256ELi128ELb0ELb1ELb1ELb0ELb1ELb1EEEEEEEEEvNT_6ParamsE,"a",@progbits
	.sectionflags	@""
	.align	4
.nv.constant0._ZN7cutlass13device_kernelIN5flash11enable_sm90INS1_16FlashAttnFwdSm90INS1_25CollectiveMainloopFwdSm90ILi2EN4cute5tupleIJNS5_1CILi1EEES8_S8_EEENS6_IJNS7_ILi128EEENS7_ILi160EEENS7_ILi192EEEEEELi128ENS_12float_e4m3_tEfNS_4arch4Sm90ELb0ELb0ELb1ELb1ELb1ELb1ELb0ELb1ELb1ELb1ELb0ELb0EEENS1_21CollectiveEpilogueFwdINS6_IJSA_SA_SB_EEES9_NS_10bfloat16_tESG_Li256ELb1ELb1ELb0ELb1EEENS1_36VarlenDynamicPersistentTileSchedulerILi128ELi160ELi256ELi128ELb0ELb1ELb1ELb0ELb1ELb1EEEEEEEEEvNT_6ParamsE:
	.zero		3584


//--------------------- .nv.constant0._ZN7cutlass13device_kernelIN5flash11enable_sm90INS1_16FlashAttnFwdSm90INS1_25CollectiveMainloopFwdSm90ILi2EN4cute5tupleIJNS5_1CILi1EEES8_S8_EEENS6_IJNS7_ILi128EEESA_NS7_ILi192EEEEEELi128ENS_12float_e4m3_tEfNS_4arch4Sm90ELb0ELb1ELb1ELb0ELb1ELb0ELb0ELb1ELb1ELb1ELb0ELb0EEENS1_21CollectiveEpilogueFwdINS6_IJSA_SA_SA_EEES9_NS_10bfloat16_tESF_Li256ELb0ELb1ELb0ELb1EEENS1_30DynamicPersistentTileSchedulerILi256ELi128ELb0ELb1ELb1EEEEEEEEEvNT_6ParamsE --------------------------
	.section	.nv.constant0._ZN7cutlass13device_kernelIN5flash11enable_sm90INS1_16FlashAttnFwdSm90INS1_25CollectiveMainloopFwdSm90ILi2EN4cute5tupleIJNS5_1CILi1EEES8_S8_EEENS6_IJNS7_ILi128EEESA_NS7_ILi192EEEEEELi128ENS_12float_e4m3_tEfNS_4arch4Sm90ELb0ELb1ELb1ELb0ELb1ELb0ELb0ELb1ELb1ELb1ELb0ELb0EEENS1_21CollectiveEpilogueFwdINS6_IJSA_SA_SA_EEES9_NS_10bfloat16_tESF_Li256ELb0ELb1ELb0ELb1EEENS1_30DynamicPersistentTileSchedulerILi256ELi128ELb0ELb1ELb1EEEEEEEEEvNT_6ParamsE,"a",@progbits
	.sectionflags	@""
	.align	4
.nv.constant0._ZN7cutlass13device_kernelIN5flash11enable_sm90INS1_16FlashAttnFwdSm90INS1_25CollectiveMainloopFwdSm90ILi2EN4cute5tupleIJNS5_1CILi1EEES8_S8_EEENS6_IJNS7_ILi128EEESA_NS7_ILi192EEEEEELi128ENS_12float_e4m3_tEfNS_4arch4Sm90ELb0ELb1ELb1ELb0ELb1ELb0ELb0ELb1ELb1ELb1ELb0ELb0EEENS1_21CollectiveEpilogueFwdINS6_IJSA_SA_SA_EEES9_NS_10bfloat16_tESF_Li256ELb0ELb1ELb0ELb1EEENS1_30DynamicPersistentTileSchedulerILi256ELi128ELb0ELb1ELb1EEEEEEEEEvNT_6ParamsE:
	.zero		3584


//--------------------- .nv.constant0._ZN7cutlass13device_kernelIN5flash11enable_sm90INS1_16FlashAttnFwdSm90INS1_25CollectiveMainloopFwdSm90ILi2EN4cute5tupleIJNS5_1CILi1EEES8_S8_EEENS6_IJNS7_ILi128EEESA_NS7_ILi192EEEEEELi128ENS_12float_e4m3_tEfNS_4arch4Sm90ELb0ELb1ELb1ELb1ELb1ELb0ELb0ELb1ELb1ELb1ELb0ELb0EEENS1_21CollectiveEpilogueFwdINS6_IJSA_SA_SA_EEES9_NS_10bfloat16_tESF_Li256ELb1ELb1ELb0ELb1EEENS1_36VarlenDynamicPersistentTileSchedulerILi128ELi128ELi256ELi128ELb0ELb1ELb1ELb1ELb0ELb1EEEEEEEEEvNT_6ParamsE --------------------------
	.section	.nv.constant0._ZN7cutlass13device_kernelIN5flash11enable_sm90INS1_16FlashAttnFwdSm90INS1_25CollectiveMainloopFwdSm90ILi2EN4cute5tupleIJNS5_1CILi1EEES8_S8_EEENS6_IJNS7_ILi128EEESA_NS7_ILi192EEEEEELi128ENS_12float_e4m3_tEfNS_4arch4Sm90ELb0ELb1ELb1ELb1ELb1ELb0ELb0ELb1ELb1ELb1ELb0ELb0EEENS1_21CollectiveEpilogueFwdINS6_IJSA_SA_SA_EEES9_NS_10bfloat16_tESF_Li256ELb1ELb1ELb0ELb1EEENS1_36VarlenDynamicPersistentTileSchedulerILi128ELi128ELi256ELi128ELb0ELb1ELb1ELb1ELb0ELb1EEEEEEEEEvNT_6ParamsE,"a",@progbits
	.sectionflags	@""
	.align	4
.nv.constant0._ZN7cutlass13device_kernelIN5flash11enable_sm90INS1_16FlashAttnFwdSm90INS1_25CollectiveMainloopFwdSm90ILi2EN4cute5tupleIJNS5_1CILi1EEES8_S8_EEENS6_IJNS7_ILi128EEESA_NS7_ILi192EEEEEELi128ENS_12float_e4m3_tEfNS_4arch4Sm90ELb0ELb1ELb1ELb1ELb1ELb0ELb0ELb1ELb1ELb1ELb0ELb0EEENS1_21CollectiveEpilogueFwdINS6_IJSA_SA_SA_EEES9_NS_10bfloat16_tESF_Li256ELb1ELb1ELb0ELb1EEENS1_36VarlenDynamicPersistentTileSchedulerILi128ELi128ELi256ELi128ELb0ELb1ELb1ELb1ELb0ELb1EEEEEEEEEvNT_6ParamsE:
	.zero		3584


//--------------------- .nv.constant0._ZN7cutlass13device_kernelIN5flash11enable_sm90INS1_16FlashAttnFwdSm90INS1_25CollectiveMainloopFwdSm90ILi2EN4cute5tupleIJNS5_1CILi1EEES8_S8_EEENS6_IJNS7_ILi128EEESA_NS7_ILi192EEEEEELi128ENS_12float_e4m3_tEfNS_4arch4Sm90ELb0ELb1ELb1ELb1ELb1ELb1ELb0ELb1ELb1ELb1ELb0ELb0EEENS1_21CollectiveEpilogueFwdINS6_IJSA_SA_SA_EEES9_NS_10bfloat16_tESF_Li256ELb1ELb1ELb0ELb1EEENS1_36VarlenDynamicPersistentTileSchedulerILi128ELi128ELi256ELi128ELb0ELb1ELb1ELb1ELb0ELb1EEEEEEEEEvNT_6ParamsE --------------------------
	.section	.nv.constant0._ZN7cutlass13device_kernelIN5flash11enable_sm90INS1_16FlashAttnFwdSm90INS1_25CollectiveMainloopFwdSm90ILi2EN4cute5tupleIJNS5_1CILi1EEES8_S8_EEENS6_IJNS7_ILi128EEESA_NS7_ILi192EEEEEELi128ENS_12float_e4m3_tEfNS_4arch4Sm90ELb0ELb1ELb1ELb1ELb1ELb1ELb0ELb1ELb1ELb1ELb0ELb0EEENS1_21CollectiveEpilogueFwdINS6_IJSA_SA_SA_EEES9_NS_10bfloat16_tESF_Li256ELb1ELb1ELb0ELb1EEENS1_36VarlenDynamicPersistentTileSchedulerILi128ELi128ELi256ELi128ELb0ELb1ELb1ELb1ELb0ELb1EEEEEEEEEvNT_6ParamsE,"a",@progbits
	.sectionflags	@""
	.align	4
.nv.constant0._ZN7cutlass13device_kernelIN5flash11enable_sm90INS1_16FlashAttnFwdSm90INS1_25CollectiveMainloopFwdSm90ILi2EN4cute5tupleIJNS5_1CILi1EEES8_S8_EEENS6_IJNS7_ILi128EEESA_NS7_ILi192EEEEEELi128ENS_12float_e4m3_tEfNS_4arch4Sm90ELb0ELb1ELb1ELb1ELb1ELb1ELb0ELb1ELb1ELb1ELb0ELb0EEENS1_21CollectiveEpilogueFwdINS6_IJSA_SA_SA_EEES9_NS_10bfloat16_tESF_Li256ELb1ELb1ELb0ELb1EEENS1_36VarlenDynamicPersistentTileSchedulerILi128ELi128ELi256ELi128ELb0ELb1ELb1ELb1ELb0ELb1EEEEEEEEEvNT_6ParamsE:
	.zero		3584


//--------------------- .nv.constant0._ZN7cutlass13device_kernelIN5flash11enable_sm90INS1_16FlashAttnFwdSm90INS1_25CollectiveMainloopFwdSm90ILi2EN4cute5tupleIJNS5_1CILi1EEES8_S8_EEENS6_IJNS7_ILi128EEENS7_ILi160EEENS7_ILi192EEEEEELi128ENS_12float_e4m3_tEfNS_4arch4Sm90ELb1ELb0ELb1ELb0ELb1ELb0ELb0ELb1ELb1ELb1ELb0ELb0EEENS1_21CollectiveEpilogueFwdINS6_IJSA_SA_SB_EEES9_NS_10bfloat16_tESG_Li256ELb0ELb1ELb0ELb1EEENS1_30DynamicPersistentTileSchedulerILi256ELi128ELb0ELb1ELb1EEEEEEEEEvNT_6ParamsE --------------------------
	.section	.nv.constant0._ZN7cutlass13device_kernelIN5flash11enable_sm90INS1_16FlashAttnFwdSm90INS1_25CollectiveMainloopFwdSm90ILi2EN4cute5tupleIJNS5_1CILi1EEES8_S8_EEENS6_IJNS7_ILi128EEENS7_ILi160EEENS7_ILi192EEEEEELi128ENS_12float_e4m3_tEfNS_4arch4Sm90ELb1ELb0ELb1ELb0ELb1ELb0ELb0ELb1ELb1ELb1ELb0ELb0EEENS1_21CollectiveEpilogueFwdINS6_IJSA_SA_SB_EEES9_NS_10bfloat16_tESG_Li256ELb0ELb1ELb0ELb1EEENS1_30DynamicPersistentTileSchedulerILi256ELi128ELb0ELb1ELb1EEEEEEEEEvNT_6ParamsE,"a",@progbits
	.sectionflags	@""
	.align	4
.nv.constant0._ZN7cutlass13device_kernelIN5flash11enable_sm90INS1_16FlashAttnFwdSm90INS1_25CollectiveMainloopFwdSm90ILi2EN4cute5tupleIJNS5_1CILi1EEES8_S8_EEENS6_IJNS7_ILi128EEENS7_ILi160EEENS7_ILi192EEEEEELi128ENS_12float_e4m3_tEfNS_4arch4Sm90ELb1ELb0ELb1ELb0ELb1ELb0ELb0ELb1ELb1ELb1ELb0ELb0EEENS1_21CollectiveEpilogueFwdINS6_IJSA_SA_SB_EEES9_NS_10bfloat16_tESG_Li256ELb0ELb1ELb0ELb1EEENS1_30DynamicPersistentTileSchedulerILi256ELi128ELb0ELb1ELb1EEEEEEEEEvNT_6ParamsE:
	.zero		3584


//--------------------- .nv.constant0._ZN7cutlass13device_kernelIN5flash11enable_sm90INS1_16FlashAttnFwdSm90INS1_25CollectiveMainloopFwdSm90ILi2EN4cute5tupleIJNS5_1CILi1EEES8_S8_EEENS6_IJNS7_ILi128EEENS7_ILi160EEENS7_ILi192EEEEEELi128ENS_12float_e4m3_tEfNS_4arch4Sm90ELb1ELb0ELb1ELb1ELb1ELb0ELb0ELb1ELb1ELb1ELb0ELb0EEENS1_21CollectiveEpilogueFwdINS6_IJSA_SA_SB_EEES9_NS_10bfloat16_tESG_Li256ELb1ELb1ELb0ELb1EEENS1_36VarlenDynamicPersistentTileSchedulerILi128ELi160ELi256ELi128ELb0ELb1ELb1ELb1ELb1ELb1EEEEEEEEEvNT_6ParamsE --------------------------
	.section	.nv.constant0._ZN7cutlass13device_kernelIN5flash11enable_sm90INS1_16FlashAttnFwdSm90INS1_25CollectiveMainloopFwdSm90ILi2EN4cute5tupleIJNS5_1CILi1EEES8_S8_EEENS6_IJNS7_ILi128EEENS7_ILi160EEENS7_ILi192EEEEEELi128ENS_12float_e4m3_tEfNS_4arch4Sm90ELb1ELb0ELb1ELb1ELb1ELb0ELb0ELb1ELb1ELb1ELb0ELb0EEENS1_21CollectiveEpilogueFwdINS6_IJSA_SA_SB_EEES9_NS_10bfloat16_tESG_Li256ELb1ELb1ELb0ELb1EEENS1_36VarlenDynamicPersistentTileSchedulerILi128ELi160ELi256ELi128ELb0ELb1ELb1ELb1ELb1ELb1EEEEEEEEEvNT_6ParamsE,"a",@progbits
	.sectionflags	@""
	.align	4
.nv.constant0._ZN7cutlass13device_kernelIN5flash11enable_sm90INS1_16FlashAttnFwdSm90INS1_25CollectiveMainloopFwdSm90ILi2EN4cute5tupleIJNS5_1CILi1EEES8_S8_EEENS6_IJNS7_ILi128EEENS7_ILi160EEENS7_ILi192EEEEEELi128ENS_12float_e4m3_tEfNS_4arch4Sm90ELb1ELb0ELb1ELb1ELb1ELb0ELb0ELb1ELb1ELb1ELb0ELb0EEENS1_21CollectiveEpilogueFwdINS6_IJSA_SA_SB_EEES9_NS_10bfloat16_tESG_Li256ELb1ELb1ELb0ELb1EEENS1_36VarlenDynamicPersistentTileSchedulerILi128ELi160ELi256ELi128ELb0ELb1ELb1ELb1ELb1ELb1EEEEEEEEEvNT_6ParamsE:
	.zero		3584


//--------------------- .nv.constant0._ZN7cutlass13device_kernelIN5flash11enable_sm90INS1_16FlashAttnFwdSm90INS1_25CollectiveMainloopFwdSm90ILi2EN4cute5tupleIJNS5_1CILi1EEES8_S8_EEENS6_IJNS7_ILi128EEENS7_ILi160EEENS7_ILi192EEEEEELi128ENS_12float_e4m3_tEfNS_4arch4Sm90ELb1ELb0ELb1ELb1ELb1ELb1ELb0ELb1ELb1ELb1ELb0ELb0EEENS1_21CollectiveEpilogueFwdINS6_IJSA_SA_SB_EEES9_NS_10bfloat16_tESG_Li256ELb1ELb1ELb0ELb1EEENS1_36VarlenDynamicPersistentTileSchedulerILi128ELi160ELi256ELi128ELb0ELb1ELb1ELb1ELb1ELb1EEEEEEEEEvNT_6ParamsE --------------------------
	.section	.nv.constant0._ZN7cutlass13device_kernelIN5flash11enable_sm90INS1_16FlashAttnFwdSm90INS1_25CollectiveMainloopFwdSm90ILi2EN4cute5tupleIJNS5_1CILi1EEES8_S8_EEENS6_IJNS7_ILi128EEENS7_ILi160EEENS7_ILi192EEEEEELi128ENS_12float_e4m3_tEfNS_4arch4Sm90ELb1ELb0ELb1ELb1ELb1ELb1ELb0ELb1ELb1ELb1ELb0ELb0EEENS1_21CollectiveEpilogueFwdINS6_IJSA_SA_SB_EEES9_NS_10bfloat16_tESG_Li256ELb1ELb1ELb0ELb1EEENS1_36VarlenDynamicPersistentTileSchedulerILi128ELi160ELi256ELi128ELb0ELb1ELb1ELb1ELb1ELb1EEEEEEEEEvNT_6ParamsE,"a",@progbits
	.sectionflags	@""
	.align	4
.nv.constant0._ZN7cutlass13device_kernelIN5flash11enable_sm90INS1_16FlashAttnFwdSm90INS1_25CollectiveMainloopFwdSm90ILi2EN4cute5tupleIJNS5_1CILi1EEES8_S8_EEENS6_IJNS7_ILi128EEENS7_ILi160EEENS7_ILi192EEEEEELi128ENS_12float_e4m3_tEfNS_4arch4Sm90ELb1ELb0ELb1ELb1ELb1ELb1ELb0ELb1ELb1ELb1ELb0ELb0EEENS1_21CollectiveEpilogueFwdINS6_IJSA_SA_SB_EEES9_NS_10bfloat16_tESG_Li256ELb1ELb1ELb0ELb1EEENS1_36VarlenDynamicPersistentTileSchedulerILi128ELi160ELi256ELi128ELb0ELb1ELb1ELb1ELb1ELb1EEEEEEEEEvNT_6ParamsE:
	.zero		3584


//--------------------- SYMBOLS --------------------------

	.type		.nv.reservedSmem.offset0,@object
	.size		.nv.reservedSmem.offset0,0x4
